//
// Generated by NVIDIA NVVM Compiler
//
// Compiler Build ID: CL-36424714
// Cuda compilation tools, release 13.0, V13.0.88
// Based on NVVM 20.0.0
//

.version 9.0
.target sm_100
.address_size 64

	// .globl	_Z8count_inPyllldl

.visible .entry _Z8count_inPyllldl(
	.param .u64 .ptr .align 1 _Z8count_inPyllldl_param_0,
	.param .u64 _Z8count_inPyllldl_param_1,
	.param .u64 _Z8count_inPyllldl_param_2,
	.param .u64 _Z8count_inPyllldl_param_3,
	.param .f64 _Z8count_inPyllldl_param_4,
	.param .u64 _Z8count_inPyllldl_param_5
)
{
	.local .align 16 .b8 	__local_depot0[80];
	.reg .b64 	%SP;
	.reg .b64 	%SPL;
	.reg .pred 	%p<24>;
	.reg .b32 	%r<13>;
	.reg .b64 	%rd<155>;
	.reg .b64 	%fd<84>;

	mov.u64 	%SPL, __local_depot0;
	ld.param.u64 	%rd49, [_Z8count_inPyllldl_param_0];
	ld.param.u64 	%rd53, [_Z8count_inPyllldl_param_1];
	ld.param.u64 	%rd50, [_Z8count_inPyllldl_param_2];
	ld.param.u64 	%rd51, [_Z8count_inPyllldl_param_3];
	ld.param.f64 	%fd14, [_Z8count_inPyllldl_param_4];
	ld.param.u64 	%rd52, [_Z8count_inPyllldl_param_5];
	add.u64 	%rd1, %SPL, 0;
	mov.u32 	%r4, %ctaid.x;
	mov.u32 	%r5, %ntid.x;
	mov.u32 	%r6, %tid.x;
	mad.lo.s32 	%r12, %r4, %r5, %r6;
	cvt.s64.s32 	%rd55, %r12;
	setp.lt.s64 	%p1, %rd53, %rd55;
	@%p1 bra 	$L__BB0_30;
	setp.lt.s64 	%p2, %rd50, 1;
	@%p2 bra 	$L__BB0_14;
	and.b64  	%rd2, %rd50, 15;
	setp.lt.u64 	%p3, %rd50, 16;
	mov.b64 	%rd138, 0;
	@%p3 bra 	$L__BB0_5;
	and.b64  	%rd138, %rd50, 9223372036854775792;
	add.s64 	%rd143, %rd1, 64;
	mov.u64 	%rd144, %rd138;
$L__BB0_4:
	.pragma "nounroll";
	mov.b64 	%rd57, 0;
	st.local.v2.u64 	[%rd143+-64], {%rd57, %rd57};
	st.local.v2.u64 	[%rd143+-48], {%rd57, %rd57};
	st.local.v2.u64 	[%rd143+-32], {%rd57, %rd57};
	st.local.v2.u64 	[%rd143+-16], {%rd57, %rd57};
	st.local.v2.u64 	[%rd143], {%rd57, %rd57};
	st.local.v2.u64 	[%rd143+16], {%rd57, %rd57};
	st.local.v2.u64 	[%rd143+32], {%rd57, %rd57};
	st.local.v2.u64 	[%rd143+48], {%rd57, %rd57};
	add.s64 	%rd144, %rd144, -16;
	add.s64 	%rd143, %rd143, 128;
	setp.eq.s64 	%p4, %rd144, 0;
	@%p4 bra 	$L__BB0_5;
	bra.uni 	$L__BB0_4;
$L__BB0_5:
	setp.eq.s64 	%p5, %rd2, 0;
	@%p5 bra 	$L__BB0_14;
	and.b64  	%rd6, %rd50, 7;
	setp.lt.u64 	%p6, %rd2, 8;
	@%p6 bra 	$L__BB0_8;
	shl.b64 	%rd58, %rd138, 3;
	add.s64 	%rd59, %rd1, %rd58;
	mov.b64 	%rd60, 0;
	st.local.u64 	[%rd59], %rd60;
	st.local.u64 	[%rd59+8], %rd60;
	st.local.u64 	[%rd59+16], %rd60;
	st.local.u64 	[%rd59+24], %rd60;
	st.local.u64 	[%rd59+32], %rd60;
	st.local.u64 	[%rd59+40], %rd60;
	st.local.u64 	[%rd59+48], %rd60;
	st.local.u64 	[%rd59+56], %rd60;
	add.s64 	%rd138, %rd138, 8;
$L__BB0_8:
	setp.eq.s64 	%p7, %rd6, 0;
	@%p7 bra 	$L__BB0_14;
	and.b64  	%rd141, %rd50, 3;
	setp.lt.u64 	%p8, %rd6, 4;
	@%p8 bra 	$L__BB0_11;
	shl.b64 	%rd61, %rd138, 3;
	add.s64 	%rd62, %rd1, %rd61;
	mov.b64 	%rd63, 0;
	st.local.u64 	[%rd62], %rd63;
	st.local.u64 	[%rd62+8], %rd63;
	st.local.u64 	[%rd62+16], %rd63;
	st.local.u64 	[%rd62+24], %rd63;
	add.s64 	%rd138, %rd138, 4;
$L__BB0_11:
	setp.eq.s64 	%p9, %rd141, 0;
	@%p9 bra 	$L__BB0_14;
	shl.b64 	%rd64, %rd138, 3;
	add.s64 	%rd142, %rd1, %rd64;
$L__BB0_13:
	.pragma "nounroll";
	mov.b64 	%rd65, 0;
	st.local.u64 	[%rd142], %rd65;
	add.s64 	%rd142, %rd142, 8;
	add.s64 	%rd141, %rd141, -1;
	setp.ne.s64 	%p10, %rd141, 0;
	@%p10 bra 	$L__BB0_13;
$L__BB0_14:
	setp.eq.s32 	%p11, %r12, 0;
	mov.b64 	%rd145, 0;
	@%p11 bra 	$L__BB0_15;
	bra.uni 	$L__BB0_31;
$L__BB0_15:
	setp.lt.s64 	%p14, %rd50, 1;
	mov.f64 	%fd83, 0d0000000000000000;
	@%p14 bra 	$L__BB0_28;
	and.b64  	%rd21, %rd50, 15;
	setp.lt.u64 	%p15, %rd50, 16;
	mov.f64 	%fd83, 0d0000000000000000;
	mov.b64 	%rd150, 0;
	@%p15 bra 	$L__BB0_19;
	and.b64  	%rd150, %rd50, 9223372036854775792;
	add.s64 	%rd148, %rd1, 64;
	mov.f64 	%fd83, 0d0000000000000000;
	mov.u64 	%rd149, %rd150;
$L__BB0_18:
	.pragma "nounroll";
	ld.local.v2.u64 	{%rd73, %rd74}, [%rd148+-64];
	sub.s64 	%rd75, %rd73, %rd51;
	cvt.rn.f64.s64 	%fd19, %rd75;
	fma.rn.f64 	%fd20, %fd19, %fd19, %fd83;
	sub.s64 	%rd76, %rd74, %rd51;
	cvt.rn.f64.s64 	%fd21, %rd76;
	fma.rn.f64 	%fd22, %fd21, %fd21, %fd20;
	ld.local.v2.u64 	{%rd77, %rd78}, [%rd148+-48];
	sub.s64 	%rd79, %rd77, %rd51;
	cvt.rn.f64.s64 	%fd23, %rd79;
	fma.rn.f64 	%fd24, %fd23, %fd23, %fd22;
	sub.s64 	%rd80, %rd78, %rd51;
	cvt.rn.f64.s64 	%fd25, %rd80;
	fma.rn.f64 	%fd26, %fd25, %fd25, %fd24;
	ld.local.v2.u64 	{%rd81, %rd82}, [%rd148+-32];
	sub.s64 	%rd83, %rd81, %rd51;
	cvt.rn.f64.s64 	%fd27, %rd83;
	fma.rn.f64 	%fd28, %fd27, %fd27, %fd26;
	sub.s64 	%rd84, %rd82, %rd51;
	cvt.rn.f64.s64 	%fd29, %rd84;
	fma.rn.f64 	%fd30, %fd29, %fd29, %fd28;
	ld.local.v2.u64 	{%rd85, %rd86}, [%rd148+-16];
	sub.s64 	%rd87, %rd85, %rd51;
	cvt.rn.f64.s64 	%fd31, %rd87;
	fma.rn.f64 	%fd32, %fd31, %fd31, %fd30;
	sub.s64 	%rd88, %rd86, %rd51;
	cvt.rn.f64.s64 	%fd33, %rd88;
	fma.rn.f64 	%fd34, %fd33, %fd33, %fd32;
	ld.local.v2.u64 	{%rd89, %rd90}, [%rd148];
	sub.s64 	%rd91, %rd89, %rd51;
	cvt.rn.f64.s64 	%fd35, %rd91;
	fma.rn.f64 	%fd36, %fd35, %fd35, %fd34;
	sub.s64 	%rd92, %rd90, %rd51;
	cvt.rn.f64.s64 	%fd37, %rd92;
	fma.rn.f64 	%fd38, %fd37, %fd37, %fd36;
	ld.local.v2.u64 	{%rd93, %rd94}, [%rd148+16];
	sub.s64 	%rd95, %rd93, %rd51;
	cvt.rn.f64.s64 	%fd39, %rd95;
	fma.rn.f64 	%fd40, %fd39, %fd39, %fd38;
	sub.s64 	%rd96, %rd94, %rd51;
	cvt.rn.f64.s64 	%fd41, %rd96;
	fma.rn.f64 	%fd42, %fd41, %fd41, %fd40;
	ld.local.v2.u64 	{%rd97, %rd98}, [%rd148+32];
	sub.s64 	%rd99, %rd97, %rd51;
	cvt.rn.f64.s64 	%fd43, %rd99;
	fma.rn.f64 	%fd44, %fd43, %fd43, %fd42;
	sub.s64 	%rd100, %rd98, %rd51;
	cvt.rn.f64.s64 	%fd45, %rd100;
	fma.rn.f64 	%fd46, %fd45, %fd45, %fd44;
	ld.local.v2.u64 	{%rd101, %rd102}, [%rd148+48];
	sub.s64 	%rd103, %rd101, %rd51;
	cvt.rn.f64.s64 	%fd47, %rd103;
	fma.rn.f64 	%fd48, %fd47, %fd47, %fd46;
	sub.s64 	%rd104, %rd102, %rd51;
	cvt.rn.f64.s64 	%fd49, %rd104;
	fma.rn.f64 	%fd83, %fd49, %fd49, %fd48;
	add.s64 	%rd149, %rd149, -16;
	add.s64 	%rd148, %rd148, 128;
	setp.ne.s64 	%p16, %rd149, 0;
	@%p16 bra 	$L__BB0_18;
$L__BB0_19:
	setp.eq.s64 	%p17, %rd21, 0;
	@%p17 bra 	$L__BB0_28;
	and.b64  	%rd38, %rd50, 7;
	setp.lt.u64 	%p18, %rd21, 8;
	@%p18 bra 	$L__BB0_22;
	shl.b64 	%rd105, %rd150, 3;
	add.s64 	%rd106, %rd1, %rd105;
	ld.local.u64 	%rd107, [%rd106];
	sub.s64 	%rd108, %rd107, %rd51;
	cvt.rn.f64.s64 	%fd51, %rd108;
	fma.rn.f64 	%fd52, %fd51, %fd51, %fd83;
	ld.local.u64 	%rd109, [%rd106+8];
	sub.s64 	%rd110, %rd109, %rd51;
	cvt.rn.f64.s64 	%fd53, %rd110;
	fma.rn.f64 	%fd54, %fd53, %fd53, %fd52;
	ld.local.u64 	%rd111, [%rd106+16];
	sub.s64 	%rd112, %rd111, %rd51;
	cvt.rn.f64.s64 	%fd55, %rd112;
	fma.rn.f64 	%fd56, %fd55, %fd55, %fd54;
	ld.local.u64 	%rd113, [%rd106+24];
	sub.s64 	%rd114, %rd113, %rd51;
	cvt.rn.f64.s64 	%fd57, %rd114;
	fma.rn.f64 	%fd58, %fd57, %fd57, %fd56;
	ld.local.u64 	%rd115, [%rd106+32];
	sub.s64 	%rd116, %rd115, %rd51;
	cvt.rn.f64.s64 	%fd59, %rd116;
	fma.rn.f64 	%fd60, %fd59, %fd59, %fd58;
	ld.local.u64 	%rd117, [%rd106+40];
	sub.s64 	%rd118, %rd117, %rd51;
	cvt.rn.f64.s64 	%fd61, %rd118;
	fma.rn.f64 	%fd62, %fd61, %fd61, %fd60;
	ld.local.u64 	%rd119, [%rd106+48];
	sub.s64 	%rd120, %rd119, %rd51;
	cvt.rn.f64.s64 	%fd63, %rd120;
	fma.rn.f64 	%fd64, %fd63, %fd63, %fd62;
	ld.local.u64 	%rd121, [%rd106+56];
	sub.s64 	%rd122, %rd121, %rd51;
	cvt.rn.f64.s64 	%fd65, %rd122;
	fma.rn.f64 	%fd83, %fd65, %fd65, %fd64;
	add.s64 	%rd150, %rd150, 8;
$L__BB0_22:
	setp.eq.s64 	%p19, %rd38, 0;
	@%p19 bra 	$L__BB0_28;
	and.b64  	%rd153, %rd50, 3;
	setp.lt.u64 	%p20, %rd38, 4;
	@%p20 bra 	$L__BB0_25;
	shl.b64 	%rd123, %rd150, 3;
	add.s64 	%rd124, %rd1, %rd123;
	ld.local.u64 	%rd125, [%rd124];
	sub.s64 	%rd126, %rd125, %rd51;
	cvt.rn.f64.s64 	%fd67, %rd126;
	fma.rn.f64 	%fd68, %fd67, %fd67, %fd83;
	ld.local.u64 	%rd127, [%rd124+8];
	sub.s64 	%rd128, %rd127, %rd51;
	cvt.rn.f64.s64 	%fd69, %rd128;
	fma.rn.f64 	%fd70, %fd69, %fd69, %fd68;
	ld.local.u64 	%rd129, [%rd124+16];
	sub.s64 	%rd130, %rd129, %rd51;
	cvt.rn.f64.s64 	%fd71, %rd130;
	fma.rn.f64 	%fd72, %fd71, %fd71, %fd70;
	ld.local.u64 	%rd131, [%rd124+24];
	sub.s64 	%rd132, %rd131, %rd51;
	cvt.rn.f64.s64 	%fd73, %rd132;
	fma.rn.f64 	%fd83, %fd73, %fd73, %fd72;
	add.s64 	%rd150, %rd150, 4;
$L__BB0_25:
	setp.eq.s64 	%p21, %rd153, 0;
	@%p21 bra 	$L__BB0_28;
	shl.b64 	%rd133, %rd150, 3;
	add.s64 	%rd154, %rd1, %rd133;
$L__BB0_27:
	.pragma "nounroll";
	ld.local.u64 	%rd134, [%rd154];
	sub.s64 	%rd135, %rd134, %rd51;
	cvt.rn.f64.s64 	%fd74, %rd135;
	fma.rn.f64 	%fd83, %fd74, %fd74, %fd83;
	add.s64 	%rd154, %rd154, 8;
	add.s64 	%rd153, %rd153, -1;
	setp.ne.s64 	%p22, %rd153, 0;
	@%p22 bra 	$L__BB0_27;
$L__BB0_28:
	setp.geu.f64 	%p23, %fd83, %fd14;
	@%p23 bra 	$L__BB0_30;
	cvta.to.global.u64 	%rd136, %rd49;
	atom.global.add.u64 	%rd137, [%rd136], 1;
$L__BB0_30:
	ret;
$L__BB0_31:
	cvt.s64.s32 	%rd25, %r12;
	or.b64  	%rd67, %rd25, %rd52;
	and.b64  	%rd68, %rd67, -4294967296;
	setp.ne.s64 	%p12, %rd68, 0;
	@%p12 bra 	$L__BB0_33;
	cvt.u32.u64 	%r7, %rd52;
	cvt.u32.u64 	%r8, %rd25;
	div.u32 	%r9, %r8, %r7;
	mul.lo.s32 	%r10, %r9, %r7;
	sub.s32 	%r11, %r8, %r10;
	cvt.u64.u32 	%rd146, %r9;
	cvt.u64.u32 	%rd147, %r11;
	bra.uni 	$L__BB0_34;
$L__BB0_33:
	div.s64 	%rd146, %rd25, %rd52;
	mul.lo.s64 	%rd69, %rd146, %rd52;
	sub.s64 	%rd147, %rd25, %rd69;
$L__BB0_34:
	cvt.u32.u64 	%r12, %rd146;
	shl.b64 	%rd70, %rd145, 3;
	add.s64 	%rd71, %rd1, %rd70;
	st.local.u64 	[%rd71], %rd147;
	add.s64 	%rd145, %rd145, 1;
	setp.eq.s32 	%p13, %r12, 0;
	@%p13 bra 	$L__BB0_15;
	bra.uni 	$L__BB0_31;

}


// ===== COMPILED SASS (sm_100) =====

	.target	sm_100

	.elftype	@"ET_EXEC"


//--------------------- .note.nv.tkinfo           --------------------------
	.section	.note.nv.tkinfo,"",@"SHT_NOTE"
	.sectionflags	@"SHF_NOTE_NV_TKINFO"
	.tkinfo
        /*0018*/ 	.word	0x00000002
        /*0030*/ 	.string	""
        /*0030*/ 	.string	"ptxas"
        /*0030*/ 	.string	"Cuda compilation tools, release 13.0, V13.0.88"
        /*0030*/ 	.string	"Build cuda_13.0.r13.0/compiler.36424714_0"
        /*0030*/ 	.string	"-arch sm_100 -m 64 "



//--------------------- .note.nv.cuinfo           --------------------------
	.section	.note.nv.cuinfo,"",@"SHT_NOTE"
	.sectionflags	@"SHF_NOTE_NV_CUINFO"
        /*0018*/ 	.short	0x0002
        /*001a*/ 	.short	0x0064
        /*001c*/ 	.short	0x0082
	.zero		2


//--------------------- .nv.info                  --------------------------
	.section	.nv.info,"",@"SHT_CUDA_INFO"
	.align	4


	//----- nvinfo : EIATTR_REGCOUNT
	.align		4
        /*0000*/ 	.byte	0x04, 0x2f
        /*0002*/ 	.short	(.L_1 - .L_0)
	.align		4
.L_0:
        /*0004*/ 	.word	index@(_Z8count_inPyllldl)
        /*0008*/ 	.word	0x00000020


	//----- nvinfo : EIATTR_FRAME_SIZE
	.align		4
.L_1:
        /*000c*/ 	.byte	0x04, 0x11
        /*000e*/ 	.short	(.L_3 - .L_2)
	.align		4
.L_2:
        /*0010*/ 	.word	index@($__internal_0_$__cuda_sm20_div_s64)
        /*0014*/ 	.word	0x00000050


	//----- nvinfo : EIATTR_FRAME_SIZE
	.align		4
.L_3:
        /*0018*/ 	.byte	0x04, 0x11
        /*001a*/ 	.short	(.L_5 - .L_4)
	.align		4
.L_4:
        /*001c*/ 	.word	index@(_Z8count_inPyllldl)
        /*0020*/ 	.word	0x00000050


	//----- nvinfo : EIATTR_MIN_STACK_SIZE
	.align		4
.L_5:
        /*0024*/ 	.byte	0x04, 0x12
        /*0026*/ 	.short	(.L_7 - .L_6)
	.align		4
.L_6:
        /*0028*/ 	.word	index@(_Z8count_inPyllldl)
        /*002c*/ 	.word	0x00000050
.L_7:


//--------------------- .nv.compat                --------------------------
	.section	.nv.compat,"",@"SHT_CUDA_COMPAT_INFO"
	.align	4
        /*0000*/ 	.byte	0x02, 0x09, 0x00, 0x00, 0x02, 0x02, 0x01, 0x00, 0x02, 0x05, 0x05, 0x00, 0x03, 0x07, 0x01, 0x01
        /*0010*/ 	.byte	0x02, 0x03, 0x00, 0x00, 0x02, 0x06, 0x01, 0x00, 0x04, 0x0b, 0x08, 0x00, 0x01, 0x00, 0x00, 0x00
        /*0020*/ 	.byte	0x00, 0x00, 0x00, 0x00


//--------------------- .nv.info._Z8count_inPyllldl --------------------------
	.section	.nv.info._Z8count_inPyllldl,"",@"SHT_CUDA_INFO"
	.sectionflags	@""
	.align	4


	//----- nvinfo : EIATTR_CUDA_API_VERSION
	.align		4
        /*0000*/ 	.byte	0x04, 0x37
        /*0002*/ 	.short	(.L_9 - .L_8)
.L_8:
        /*0004*/ 	.word	0x00000082


	//----- nvinfo : EIATTR_KPARAM_INFO
	.align		4
.L_9:
        /*0008*/ 	.byte	0x04, 0x17
        /*000a*/ 	.short	(.L_11 - .L_10)
.L_10:
        /*000c*/ 	.word	0x00000000
        /*0010*/ 	.short	0x0005
        /*0012*/ 	.short	0x0028
        /*0014*/ 	.byte	0x00, 0xf0, 0x21, 0x00


	//----- nvinfo : EIATTR_KPARAM_INFO
	.align		4
.L_11:
        /*0018*/ 	.byte	0x04, 0x17
        /*001a*/ 	.short	(.L_13 - .L_12)
.L_12:
        /*001c*/ 	.word	0x00000000
        /*0020*/ 	.short	0x0004
        /*0022*/ 	.short	0x0020
        /*0024*/ 	.byte	0x00, 0xf0, 0x21, 0x00


	//----- nvinfo : EIATTR_KPARAM_INFO
	.align		4
.L_13:
        /*0028*/ 	.byte	0x04, 0x17
        /*002a*/ 	.short	(.L_15 - .L_14)
.L_14:
        /*002c*/ 	.word	0x00000000
        /*0030*/ 	.short	0x0003
        /*0032*/ 	.short	0x0018
        /*0034*/ 	.byte	0x00, 0xf0, 0x21, 0x00


	//----- nvinfo : EIATTR_KPARAM_INFO
	.align		4
.L_15:
        /*0038*/ 	.byte	0x04, 0x17
        /*003a*/ 	.short	(.L_17 - .L_16)
.L_16:
        /*003c*/ 	.word	0x00000000
        /*0040*/ 	.short	0x0002
        /*0042*/ 	.short	0x0010
        /*0044*/ 	.byte	0x00, 0xf0, 0x21, 0x00


	//----- nvinfo : EIATTR_KPARAM_INFO
	.align		4
.L_17:
        /*0048*/ 	.byte	0x04, 0x17
        /*004a*/ 	.short	(.L_19 - .L_18)
.L_18:
        /*004c*/ 	.word	0x00000000
        /*0050*/ 	.short	0x0001
        /*0052*/ 	.short	0x0008
        /*0054*/ 	.byte	0x00, 0xf0, 0x21, 0x00


	//----- nvinfo : EIATTR_KPARAM_INFO
	.align		4
.L_19:
        /*0058*/ 	.byte	0x04, 0x17
        /*005a*/ 	.short	(.L_21 - .L_20)
.L_20:
        /*005c*/ 	.word	0x00000000
        /*0060*/ 	.short	0x0000
        /*0062*/ 	.short	0x0000
        /*0064*/ 	.byte	0x00, 0xf5, 0x21, 0x00


	//----- nvinfo : EIATTR_SPARSE_MMA_MASK
	.align		4
.L_21:
        /*0068*/ 	.byte	0x03, 0x50
        /*006a*/ 	.short	0x0000


	//----- nvinfo : EIATTR_MAXREG_COUNT
	.align		4
        /*006c*/ 	.byte	0x03, 0x1b
        /*006e*/ 	.short	0x00ff


	//----- nvinfo : EIATTR_MERCURY_ISA_VERSION
	.align		4
        /*0070*/ 	.byte	0x03, 0x5f
        /*0072*/ 	.short	0x0101


	//----- nvinfo : EIATTR_INT_WARP_WIDE_INSTR_OFFSETS
	.align		4
        /*0074*/ 	.byte	0x04, 0x31
        /*0076*/ 	.short	(.L_23 - .L_22)


	//   ....[0]....
.L_22:
        /*0078*/ 	.word	0x000013c0


	//----- nvinfo : EIATTR_VRC_CTA_INIT_COUNT
	.align		4
.L_23:
        /*007c*/ 	.byte	0x02, 0x4a
	.zero		1
	.zero		1


	//----- nvinfo : EIATTR_EXIT_INSTR_OFFSETS
	.align		4
        /*0080*/ 	.byte	0x04, 0x1c
        /*0082*/ 	.short	(.L_25 - .L_24)


	//   ....[0]....
.L_24:
        /*0084*/ 	.word	0x000000a0


	//   ....[1]....
        /*0088*/ 	.word	0x00001390


	//   ....[2]....
        /*008c*/ 	.word	0x00001480


	//----- nvinfo : EIATTR_CRS_STACK_SIZE
	.align		4
.L_25:
        /*0090*/ 	.byte	0x04, 0x1e
        /*0092*/ 	.short	(.L_27 - .L_26)
.L_26:
        /*0094*/ 	.word	0x00000000


	//----- nvinfo : EIATTR_CBANK_PARAM_SIZE
	.align		4
.L_27:
        /*0098*/ 	.byte	0x03, 0x19
        /*009a*/ 	.short	0x0030


	//----- nvinfo : EIATTR_PARAM_CBANK
	.align		4
        /*009c*/ 	.byte	0x04, 0x0a
        /*009e*/ 	.short	(.L_29 - .L_28)
	.align		4
.L_28:
        /*00a0*/ 	.word	index@(.nv.constant0._Z8count_inPyllldl)
        /*00a4*/ 	.short	0x0380
        /*00a6*/ 	.short	0x0030


	//----- nvinfo : EIATTR_SW_WAR
	.align		4
.L_29:
        /*00a8*/ 	.byte	0x04, 0x36
        /*00aa*/ 	.short	(.L_31 - .L_30)
.L_30:
        /*00ac*/ 	.word	0x00000008
.L_31:


//--------------------- .nv.callgraph             --------------------------
	.section	.nv.callgraph,"",@"SHT_CUDA_CALLGRAPH"
	.align	4
	.sectionentsize	8
	.align		4
        /*0000*/ 	.word	0x00000000
	.align		4
        /*0004*/ 	.word	0xffffffff
	.align		4
        /*0008*/ 	.word	0x00000000
	.align		4
        /*000c*/ 	.word	0xfffffffe
	.align		4
        /*0010*/ 	.word	0x00000000
	.align		4
        /*0014*/ 	.word	0xfffffffd
	.align		4
        /*0018*/ 	.word	0x00000000
	.align		4
        /*001c*/ 	.word	0xfffffffc


//--------------------- .text._Z8count_inPyllldl  --------------------------
	.section	.text._Z8count_inPyllldl,"ax",@progbits
	.align	128
        .global         _Z8count_inPyllldl
        .type           _Z8count_inPyllldl,@function
        .size           _Z8count_inPyllldl,(.L_x_17 - _Z8count_inPyllldl)
        .other          _Z8count_inPyllldl,@"STO_CUDA_ENTRY STV_DEFAULT"
_Z8count_inPyllldl:
.text._Z8count_inPyllldl:
[----:B------:R-:W0:Y:S01]  /*0000*/  LDC R1, c[0x0][0x37c] ;  /* 0x0000df00ff017b82 */ /* 0x000e220000000800 */
[----:B------:R-:W1:Y:S07]  /*0010*/  S2R R3, SR_TID.X ;  /* 0x0000000000037919 */ /* 0x000e6e0000002100 */
[----:B------:R-:W1:Y:S01]  /*0020*/  S2UR UR4, SR_CTAID.X ;  /* 0x00000000000479c3 */ /* 0x000e620000002500 */
[----:B------:R-:W2:Y:S01]  /*0030*/  LDCU.64 UR6, c[0x0][0x388] ;  /* 0x00007100ff0677ac */ /* 0x000ea20008000a00 */
[----:B0-----:R-:W-:-:S06]  /*0040*/  VIADD R1, R1, 0xffffffb0 ;  /* 0xffffffb001017836 */ /* 0x001fcc0000000000 */
[----:B------:R-:W1:Y:S02]  /*0050*/  LDC R2, c[0x0][0x360] ;  /* 0x0000d800ff027b82 */ /* 0x000e640000000800 */
[----:B-1----:R-:W-:-:S05]  /*0060*/  IMAD R2, R2, UR4, R3 ;  /* 0x0000000402027c24 */ /* 0x002fca000f8e0203 */
[----:B--2---:R-:W-:Y:S02]  /*0070*/  ISETP.GT.U32.AND P0, PT, R2, UR6, PT ;  /* 0x0000000602007c0c */ /* 0x004fe4000bf04070 */
[----:B------:R-:W-:-:S04]  /*0080*/  SHF.R.S32.HI R0, RZ, 0x1f, R2 ;  /* 0x0000001fff007819 */ /* 0x000fc80000011402 */
[----:B------:R-:W-:-:S13]  /*0090*/  ISETP.GT.AND.EX P0, PT, R0, UR7, PT, P0 ;  /* 0x0000000700007c0c */ /* 0x000fda000bf04300 */
[----:B------:R-:W-:Y:S05]  /*00a0*/  @P0 EXIT ;  /* 0x000000000000094d */ /* 0x000fea0003800000 */
[----:B------:R-:W0:Y:S02]  /*00b0*/  LDC.64 R6, c[0x0][0x390] ;  /* 0x0000e400ff067b82 */ /* 0x000e240000000a00 */
[----:B0-----:R-:W-:-:S04]  /*00c0*/  ISETP.GE.U32.AND P0, PT, R6, 0x1, PT ;  /* 0x000000010600780c */ /* 0x001fc80003f06070 */
[----:B------:R-:W-:-:S13]  /*00d0*/  ISETP.GE.AND.EX P0, PT, R7, RZ, PT, P0 ;  /* 0x000000ff0700720c */ /* 0x000fda0003f06300 */
[----:B------:R-:W-:Y:S05]  /*00e0*/  @!P0 BRA `(.L_x_0) ;  /* 0x0000000000e48947 */ /* 0x000fea0003800000 */
[C---:B------:R-:W-:Y:S01]  /*00f0*/  ISETP.GE.U32.AND P0, PT, R6.reuse, 0x10, PT ;  /* 0x000000100600780c */ /* 0x040fe20003f06070 */
[----:B------:R-:W-:Y:S01]  /*0100*/  IMAD.MOV.U32 R0, RZ, RZ, RZ ;  /* 0x000000ffff007224 */ /* 0x000fe200078e00ff */
[----:B------:R-:W-:Y:S02]  /*0110*/  LOP3.LUT R8, R6, 0xf, RZ, 0xc0, !PT ;  /* 0x0000000f06087812 */ /* 0x000fe400078ec0ff */
[----:B------:R-:W-:Y:S02]  /*0120*/  ISETP.GE.U32.AND.EX P0, PT, R7, RZ, PT, P0 ;  /* 0x000000ff0700720c */ /* 0x000fe40003f06100 */
[----:B------:R-:W-:-:S04]  /*0130*/  ISETP.NE.U32.AND P1, PT, R8, RZ, PT ;  /* 0x000000ff0800720c */ /* 0x000fc80003f25070 */
[----:B------:R-:W-:-:S07]  /*0140*/  ISETP.NE.AND.EX P1, PT, RZ, RZ, PT, P1 ;  /* 0x000000ffff00720c */ /* 0x000fce0003f25310 */
[----:B------:R-:W-:Y:S06]  /*0150*/  @!P0 BRA `(.L_x_1) ;  /* 0x0000000000488947 */ /* 0x000fec0003800000 */
[----:B------:R-:W-:Y:S01]  /*0160*/  LOP3.LUT R0, R6, 0xfffffff0, RZ, 0xc0, !PT ;  /* 0xfffffff006007812 */ /* 0x000fe200078ec0ff */
[----:B------:R-:W-:Y:S01]  /*0170*/  VIADD R5, R1, 0x40 ;  /* 0x0000004001057836 */ /* 0x000fe20000000000 */
[----:B------:R-:W-:-:S03]  /*0180*/  LOP3.LUT R4, R7, 0x7fffffff, RZ, 0xc0, !PT ;  /* 0x7fffffff07047812 */ /* 0x000fc600078ec0ff */
[----:B------:R-:W-:-:S07]  /*0190*/  IMAD.MOV.U32 R3, RZ, RZ, R0 ;  /* 0x000000ffff037224 */ /* 0x000fce00078e0000 */
.L_x_2:
[----:B------:R-:W-:Y:S01]  /*01a0*/  IADD3 R3, P0, PT, R3, -0x10, RZ ;  /* 0xfffffff003037810 */ /* 0x000fe20007f1e0ff */
[----:B------:R-:W-:Y:S03]  /*01b0*/  STL.128 [R5+-0x40], RZ ;  /* 0xffffc0ff05007387 */ /* 0x000fe60000100c00 */
[----:B------:R-:W-:Y:S01]  /*01c0*/  IADD3.X R4, PT, PT, R4, -0x1, RZ, P0, !PT ;  /* 0xffffffff04047810 */ /* 0x000fe200007fe4ff */
[----:B------:R-:W-:Y:S01]  /*01d0*/  STL.128 [R5+-0x30], RZ ;  /* 0xffffd0ff05007387 */ /* 0x000fe20000100c00 */
[----:B------:R-:W-:-:S03]  /*01e0*/  ISETP.NE.U32.AND P0, PT, R3, RZ, PT ;  /* 0x000000ff0300720c */ /* 0x000fc60003f05070 */
[----:B------:R-:W-:Y:S01]  /*01f0*/  STL.128 [R5+-0x20], RZ ;  /* 0xffffe0ff05007387 */ /* 0x000fe20000100c00 */
[----:B------:R-:W-:-:S03]  /*0200*/  ISETP.NE.AND.EX P0, PT, R4, RZ, PT, P0 ;  /* 0x000000ff0400720c */ /* 0x000fc60003f05300 */
[----:B------:R-:W-:Y:S04]  /*0210*/  STL.128 [R5+-0x10], RZ ;  /* 0xfffff0ff05007387 */ /* 0x000fe80000100c00 */
[----:B------:R-:W-:Y:S04]  /*0220*/  STL.128 [R5], RZ ;  /* 0x000000ff05007387 */ /* 0x000fe80000100c00 */
[----:B------:R-:W-:Y:S04]  /*0230*/  STL.128 [R5+0x10], RZ ;  /* 0x000010ff05007387 */ /* 0x000fe80000100c00 */
[----:B------:R-:W-:Y:S04]  /*0240*/  STL.128 [R5+0x20], RZ ;  /* 0x000020ff05007387 */ /* 0x000fe80000100c00 */
[----:B------:R0:W-:Y:S02]  /*0250*/  STL.128 [R5+0x30], RZ ;  /* 0x000030ff05007387 */ /* 0x0001e40000100c00 */
[----:B0-----:R-:W-:Y:S01]  /*0260*/  VIADD R5, R5, 0x80 ;  /* 0x0000008005057836 */ /* 0x001fe20000000000 */
[----:B------:R-:W-:Y:S06]  /*0270*/  @P0 BRA `(.L_x_2) ;  /* 0xfffffffc00c80947 */ /* 0x000fec000383ffff */
.L_x_1:
[----:B------:R-:W-:Y:S05]  /*0280*/  @!P1 BRA `(.L_x_0) ;  /* 0x00000000007c9947 */ /* 0x000fea0003800000 */
[----:B------:R-:W-:Y:S02]  /*0290*/  ISETP.GE.U32.AND P0, PT, R8, 0x8, PT ;  /* 0x000000080800780c */ /* 0x000fe40003f06070 */
[----:B------:R-:W-:Y:S02]  /*02a0*/  LOP3.LUT R4, R6, 0x7, RZ, 0xc0, !PT ;  /* 0x0000000706047812 */ /* 0x000fe400078ec0ff */
[----:B------:R-:W-:Y:S02]  /*02b0*/  ISETP.GE.U32.AND.EX P0, PT, RZ, RZ, PT, P0 ;  /* 0x000000ffff00720c */ /* 0x000fe40003f06100 */
[----:B------:R-:W-:-:S04]  /*02c0*/  ISETP.NE.U32.AND P1, PT, R4, RZ, PT ;  /* 0x000000ff0400720c */ /* 0x000fc80003f25070 */
[----:B------:R-:W-:-:S07]  /*02d0*/  ISETP.NE.AND.EX P1, PT, RZ, RZ, PT, P1 ;  /* 0x000000ffff00720c */ /* 0x000fce0003f25310 */
[C---:B------:R-:W-:Y:S02]  /*02e0*/  @P0 IMAD.U32 R3, R0.reuse, 0x8, R1 ;  /* 0x0000000800030824 */ /* 0x040fe400078e0001 */
[----:B------:R-:W-:-:S03]  /*02f0*/  @P0 VIADD R0, R0, 0x8 ;  /* 0x0000000800000836 */ /* 0x000fc60000000000 */
[----:B------:R0:W-:Y:S04]  /*0300*/  @P0 STL.128 [R3], RZ ;  /* 0x000000ff03000387 */ /* 0x0001e80000100c00 */
[----:B------:R0:W-:Y:S04]  /*0310*/  @P0 STL.128 [R3+0x10], RZ ;  /* 0x000010ff03000387 */ /* 0x0001e80000100c00 */
[----:B------:R0:W-:Y:S04]  /*0320*/  @P0 STL.128 [R3+0x20], RZ ;  /* 0x000020ff03000387 */ /* 0x0001e80000100c00 */
[----:B------:R0:W-:Y:S01]  /*0330*/  @P0 STL.128 [R3+0x30], RZ ;  /* 0x000030ff03000387 */ /* 0x0001e20000100c00 */
[----:B------:R-:W-:Y:S05]  /*0340*/  @!P1 BRA `(.L_x_0) ;  /* 0x00000000004c9947 */ /* 0x000fea0003800000 */
[----:B------:R-:W-:Y:S01]  /*0350*/  ISETP.GE.U32.AND P0, PT, R4, 0x4, PT ;  /* 0x000000040400780c */ /* 0x000fe20003f06070 */
[----:B------:R-:W-:Y:S01]  /*0360*/  IMAD.MOV.U32 R4, RZ, RZ, RZ ;  /* 0x000000ffff047224 */ /* 0x000fe200078e00ff */
[----:B0-----:R-:W-:Y:S02]  /*0370*/  LOP3.LUT R3, R6, 0x3, RZ, 0xc0, !PT ;  /* 0x0000000306037812 */ /* 0x001fe400078ec0ff */
[----:B------:R-:W-:Y:S02]  /*0380*/  ISETP.GE.U32.AND.EX P0, PT, RZ, RZ, PT, P0 ;  /* 0x000000ffff00720c */ /* 0x000fe40003f06100 */
[----:B------:R-:W-:-:S04]  /*0390*/  ISETP.NE.U32.AND P1, PT, R3, RZ, PT ;  /* 0x000000ff0300720c */ /* 0x000fc80003f25070 */
[----:B------:R-:W-:-:S07]  /*03a0*/  ISETP.NE.AND.EX P1, PT, R4, RZ, PT, P1 ;  /* 0x000000ff0400720c */ /* 0x000fce0003f25310 */
[C---:B------:R-:W-:Y:S02]  /*03b0*/  @P0 IMAD.U32 R5, R0.reuse, 0x8, R1 ;  /* 0x0000000800050824 */ /* 0x040fe400078e0001 */
[----:B------:R-:W-:-:S03]  /*03c0*/  @P0 VIADD R0, R0, 0x4 ;  /* 0x0000000400000836 */ /* 0x000fc60000000000 */
[----:B------:R1:W-:Y:S04]  /*03d0*/  @P0 STL.128 [R5], RZ ;  /* 0x000000ff05000387 */ /* 0x0003e80000100c00 */
[----:B------:R1:W-:Y:S01]  /*03e0*/  @P0 STL.128 [R5+0x10], RZ ;  /* 0x000010ff05000387 */ /* 0x0003e20000100c00 */
[----:B------:R-:W-:Y:S05]  /*03f0*/  @!P1 BRA `(.L_x_0) ;  /* 0x0000000000209947 */ /* 0x000fea0003800000 */
[----:B------:R-:W-:-:S07]  /*0400*/  IMAD.U32 R0, R0, 0x8, R1 ;  /* 0x0000000800007824 */ /* 0x000fce00078e0001 */
.L_x_3:
[----:B------:R-:W-:Y:S01]  /*0410*/  IADD3 R3, P0, PT, R3, -0x1, RZ ;  /* 0xffffffff03037810 */ /* 0x000fe20007f1e0ff */
[----:B------:R0:W-:Y:S03]  /*0420*/  STL.64 [R0], RZ ;  /* 0x000000ff00007387 */ /* 0x0001e60000100a00 */
[----:B------:R-:W-:Y:S02]  /*0430*/  IADD3.X R4, PT, PT, R4, -0x1, RZ, P0, !PT ;  /* 0xffffffff04047810 */ /* 0x000fe400007fe4ff */
[----:B------:R-:W-:Y:S01]  /*0440*/  ISETP.NE.U32.AND P0, PT, R3, RZ, PT ;  /* 0x000000ff0300720c */ /* 0x000fe20003f05070 */
[----:B0-----:R-:W-:-:S03]  /*0450*/  VIADD R0, R0, 0x8 ;  /* 0x0000000800007836 */ /* 0x001fc60000000000 */
[----:B------:R-:W-:-:S13]  /*0460*/  ISETP.NE.AND.EX P0, PT, R4, RZ, PT, P0 ;  /* 0x000000ff0400720c */ /* 0x000fda0003f05300 */
[----:B------:R-:W-:Y:S05]  /*0470*/  @P0 BRA `(.L_x_3) ;  /* 0xfffffffc00e40947 */ /* 0x000fea000383ffff */
.L_x_0:
[----:B------:R-:W-:Y:S01]  /*0480*/  ISETP.NE.AND P0, PT, R2, RZ, PT ;  /* 0x000000ff0200720c */ /* 0x000fe20003f05270 */
[----:B------:R-:W2:Y:S01]  /*0490*/  LDCU UR6, c[0x0][0x3ac] ;  /* 0x00007580ff0677ac */ /* 0x000ea20008000800 */
[----:B------:R-:W-:Y:S01]  /*04a0*/  BSSY.RECONVERGENT B0, `(.L_x_4) ;  /* 0x0000032000007945 */ /* 0x000fe20003800200 */
[----:B------:R-:W3:Y:S01]  /*04b0*/  LDCU UR7, c[0x0][0x3a8] ;  /* 0x00007500ff0777ac */ /* 0x000ee20008000800 */
[----:B------:R-:W4:Y:S09]  /*04c0*/  LDCU.64 UR10, c[0x0][0x3a8] ;  /* 0x00007500ff0a77ac */ /* 0x000f320008000a00 */
[----:B------:R-:W-:Y:S05]  /*04d0*/  @!P0 BRA `(.L_x_5) ;  /* 0x0000000000b88947 */ /* 0x000fea0003800000 */
[----:B------:R-:W-:-:S07]  /*04e0*/  IMAD.MOV.U32 R0, RZ, RZ, RZ ;  /* 0x000000ffff007224 */ /* 0x000fce00078e00ff */
.L_x_9:
[----:B0-----:R-:W-:Y:S01]  /*04f0*/  SHF.R.S32.HI R3, RZ, 0x1f, R2 ;  /* 0x0000001fff037819 */ /* 0x001fe20000011402 */
[----:B------:R-:W-:Y:S03]  /*0500*/  BSSY.RECONVERGENT B1, `(.L_x_6) ;  /* 0x0000024000017945 */ /* 0x000fe60003800200 */
[----:B--2---:R-:W-:-:S04]  /*0510*/  LOP3.LUT R4, R3, UR6, RZ, 0xfc, !PT ;  /* 0x0000000603047c12 */ /* 0x004fc8000f8efcff */
[----:B------:R-:W-:-:S13]  /*0520*/  ISETP.NE.U32.AND P0, PT, R4, RZ, PT ;  /* 0x000000ff0400720c */ /* 0x000fda0003f05070 */
[----:B------:R-:W-:Y:S05]  /*0530*/  @P0 BRA `(.L_x_7) ;  /* 0x00000000005c0947 */ /* 0x000fea0003800000 */
[----:B---3--:R-:W0:Y:S01]  /*0540*/  I2F.U32.RP R3, UR7 ;  /* 0x0000000700037d06 */ /* 0x008e220008209000 */
[----:B------:R-:W-:-:S07]  /*0550*/  ISETP.NE.U32.AND P2, PT, RZ, UR7, PT ;  /* 0x00000007ff007c0c */ /* 0x000fce000bf45070 */
[----:B0-----:R-:W0:Y:S02]  /*0560*/  MUFU.RCP R3, R3 ;  /* 0x0000000300037308 */ /* 0x001e240000001000 */
[----:B0-----:R-:W-:-:S06]  /*0570*/  VIADD R4, R3, 0xffffffe ;  /* 0x0ffffffe03047836 */ /* 0x001fcc0000000000 */
[----:B-1----:R0:W1:Y:S02]  /*0580*/  F2I.FTZ.U32.TRUNC.NTZ R5, R4 ;  /* 0x0000000400057305 */ /* 0x002064000021f000 */
[----:B0-----:R-:W-:Y:S02]  /*0590*/  IMAD.MOV.U32 R4, RZ, RZ, RZ ;  /* 0x000000ffff047224 */ /* 0x001fe400078e00ff */
[----:B-1----:R-:W-:-:S04]  /*05a0*/  IMAD.MOV R7, RZ, RZ, -R5 ;  /* 0x000000ffff077224 */ /* 0x002fc800078e0a05 */
[----:B------:R-:W-:-:S04]  /*05b0*/  IMAD R7, R7, UR7, RZ ;  /* 0x0000000707077c24 */ /* 0x000fc8000f8e02ff */
[----:B------:R-:W-:-:S06]  /*05c0*/  IMAD.HI.U32 R5, R5, R7, R4 ;  /* 0x0000000705057227 */ /* 0x000fcc00078e0004 */
[----:B------:R-:W-:-:S04]  /*05d0*/  IMAD.HI.U32 R5, R5, R2, RZ ;  /* 0x0000000205057227 */ /* 0x000fc800078e00ff */
[----:B------:R-:W-:-:S04]  /*05e0*/  IMAD.MOV R7, RZ, RZ, -R5 ;  /* 0x000000ffff077224 */ /* 0x000fc800078e0a05 */
[----:B------:R-:W-:Y:S02]  /*05f0*/  IMAD R6, R7, UR7, R2 ;  /* 0x0000000707067c24 */ /* 0x000fe4000f8e0202 */
[----:B------:R-:W-:-:S03]  /*0600*/  IMAD.MOV.U32 R7, RZ, RZ, RZ ;  /* 0x000000ffff077224 */ /* 0x000fc600078e00ff */
[----:B------:R-:W-:-:S13]  /*0610*/  ISETP.GE.U32.AND P0, PT, R6, UR7, PT ;  /* 0x0000000706007c0c */ /* 0x000fda000bf06070 */
[----:B------:R-:W-:Y:S02]  /*0620*/  @P0 VIADD R6, R6, -UR7 ;  /* 0x8000000706060c36 */ /* 0x000fe40008000000 */
[----:B------:R-:W-:-:S03]  /*0630*/  @P0 VIADD R5, R5, 0x1 ;  /* 0x0000000105050836 */ /* 0x000fc60000000000 */
[----:B------:R-:W-:-:S13]  /*0640*/  ISETP.GE.U32.AND P1, PT, R6, UR7, PT ;  /* 0x0000000706007c0c */ /* 0x000fda000bf26070 */
[----:B------:R-:W-:Y:S01]  /*0650*/  @P1 VIADD R5, R5, 0x1 ;  /* 0x0000000105051836 */ /* 0x000fe20000000000 */
[----:B------:R-:W-:-:S05]  /*0660*/  @!P2 LOP3.LUT R5, RZ, UR7, RZ, 0x33, !PT ;  /* 0x00000007ff05ac12 */ /* 0x000fca000f8e33ff */
[--C-:B------:R-:W-:Y:S02]  /*0670*/  IMAD.MOV R3, RZ, RZ, -R5.reuse ;  /* 0x000000ffff037224 */ /* 0x100fe400078e0a05 */
[----:B------:R-:W-:Y:S02]  /*0680*/  IMAD.MOV.U32 R6, RZ, RZ, R5 ;  /* 0x000000ffff067224 */ /* 0x000fe400078e0005 */
[----:B------:R-:W-:Y:S01]  /*0690*/  IMAD R4, R3, UR7, R2 ;  /* 0x0000000703047c24 */ /* 0x000fe2000f8e0202 */
[----:B------:R-:W-:Y:S06]  /*06a0*/  BRA `(.L_x_8) ;  /* 0x0000000000247947 */ /* 0x000fec0003800000 */
.L_x_7:
[----:B------:R-:W-:-:S07]  /*06b0*/  MOV R4, 0x6d0 ;  /* 0x000006d000047802 */ /* 0x000fce0000000f00 */
[----:B-1-34-:R-:W-:Y:S05]  /*06c0*/  CALL.REL.NOINC `($__internal_0_$__cuda_sm20_div_s64) ;  /* 0x0000000c00707944 */ /* 0x01afea0003c00000 */
[----:B------:R-:W-:-:S05]  /*06d0*/  IADD3 R5, P0, PT, RZ, -R6, RZ ;  /* 0x80000006ff057210 */ /* 0x000fca0007f1e0ff */
[----:B------:R-:W-:Y:S02]  /*06e0*/  IMAD.X R4, RZ, RZ, ~R7, P0 ;  /* 0x000000ffff047224 */ /* 0x000fe400000e0e07 */
[----:B------:R-:W-:-:S04]  /*06f0*/  IMAD.WIDE.U32 R2, R5, UR10, R2 ;  /* 0x0000000a05027c25 */ /* 0x000fc8000f8e0002 */
[----:B------:R-:W-:-:S04]  /*0700*/  IMAD R4, R4, UR10, RZ ;  /* 0x0000000a04047c24 */ /* 0x000fc8000f8e02ff */
[----:B------:R-:W-:Y:S02]  /*0710*/  IMAD R7, R5, UR11, R4 ;  /* 0x0000000b05077c24 */ /* 0x000fe4000f8e0204 */
[----:B------:R-:W-:Y:S02]  /*0720*/  IMAD.MOV.U32 R4, RZ, RZ, R2 ;  /* 0x000000ffff047224 */ /* 0x000fe400078e0002 */
[----:B------:R-:W-:-:S07]  /*0730*/  IMAD.IADD R7, R3, 0x1, R7 ;  /* 0x0000000103077824 */ /* 0x000fce00078e0207 */
.L_x_8:
[----:B----4-:R-:W-:Y:S05]  /*0740*/  BSYNC.RECONVERGENT B1 ;  /* 0x0000000000017941 */ /* 0x010fea0003800200 */
.L_x_6:
[----:B------:R-:W-:Y:S01]  /*0750*/  IMAD.U32 R3, R0, 0x8, R1 ;  /* 0x0000000800037824 */ /* 0x000fe200078e0001 */
[----:B------:R-:W-:Y:S01]  /*0760*/  ISETP.NE.AND P0, PT, R6, RZ, PT ;  /* 0x000000ff0600720c */ /* 0x000fe20003f05270 */
[----:B------:R-:W-:Y:S02]  /*0770*/  IMAD.MOV.U32 R5, RZ, RZ, R7 ;  /* 0x000000ffff057224 */ /* 0x000fe400078e0007 */
[----:B------:R-:W-:Y:S02]  /*0780*/  IMAD.MOV.U32 R2, RZ, RZ, R6 ;  /* 0x000000ffff027224 */ /* 0x000fe400078e0006 */
[----:B------:R-:W-:Y:S01]  /*0790*/  VIADD R0, R0, 0x1 ;  /* 0x0000000100007836 */ /* 0x000fe20000000000 */
[----:B------:R0:W-:Y:S07]  /*07a0*/  STL.64 [R3], R4 ;  /* 0x0000000403007387 */ /* 0x0001ee0000100a00 */
[----:B------:R-:W-:Y:S05]  /*07b0*/  @P0 BRA `(.L_x_9) ;  /* 0xfffffffc004c0947 */ /* 0x000fea000383ffff */
.L_x_5:
[----:B--234-:R-:W-:Y:S05]  /*07c0*/  BSYNC.RECONVERGENT B0 ;  /* 0x0000000000007941 */ /* 0x01cfea0003800200 */
.L_x_4:
[----:B------:R-:W2:Y:S01]  /*07d0*/  LDCU.64 UR6, c[0x0][0x390] ;  /* 0x00007200ff0677ac */ /* 0x000ea20008000a00 */
[----:B------:R-:W-:Y:S01]  /*07e0*/  CS2R R24, SRZ ;  /* 0x0000000000187805 */ /* 0x000fe2000001ff00 */
[----:B--2---:R-:W-:-:S04]  /*07f0*/  UISETP.GE.U32.AND UP0, UPT, UR6, 0x1, UPT ;  /* 0x000000010600788c */ /* 0x004fc8000bf06070 */
[----:B------:R-:W-:-:S09]  /*0800*/  UISETP.GE.AND.EX UP0, UPT, UR7, URZ, UPT, UP0 ;  /* 0x000000ff0700728c */ /* 0x000fd2000bf06300 */
[----:B------:R-:W-:Y:S05]  /*0810*/  BRA.U !UP0, `(.L_x_10) ;  /* 0x0000000908d47547 */ /* 0x000fea000b800000 */
[----:B------:R-:W-:Y:S01]  /*0820*/  UISETP.GE.U32.AND UP1, UPT, UR6, 0x10, UPT ;  /* 0x000000100600788c */ /* 0x000fe2000bf26070 */
[----:B------:R-:W-:Y:S01]  /*0830*/  IMAD.MOV.U32 R0, RZ, RZ, RZ ;  /* 0x000000ffff007224 */ /* 0x000fe200078e00ff */
[----:B------:R-:W-:Y:S01]  /*0840*/  ULOP3.LUT UR10, UR6, 0xf, URZ, 0xc0, !UPT ;  /* 0x0000000f060a7892 */ /* 0x000fe2000f8ec0ff */
[----:B------:R-:W-:Y:S01]  /*0850*/  CS2R R24, SRZ ;  /* 0x0000000000187805 */ /* 0x000fe2000001ff00 */
[----:B------:R-:W-:Y:S02]  /*0860*/  UISETP.GE.U32.AND.EX UP1, UPT, UR7, URZ, UPT, UP1 ;  /* 0x000000ff0700728c */ /* 0x000fe4000bf26110 */
[----:B------:R-:W-:-:S04]  /*0870*/  UISETP.NE.U32.AND UP0, UPT, UR10, URZ, UPT ;  /* 0x000000ff0a00728c */ /* 0x000fc8000bf05070 */
[----:B------:R-:W-:-:S03]  /*0880*/  UISETP.NE.AND.EX UP0, UPT, URZ, URZ, UPT, UP0 ;  /* 0x000000ffff00728c */ /* 0x000fc6000bf05300 */
[----:B------:R-:W-:Y:S08]  /*0890*/  BRA.U !UP1, `(.L_x_11) ;  /* 0x0000000509507547 */ /* 0x000ff0000b800000 */
[----:B------:R-:W-:Y:S01]  /*08a0*/  ULOP3.LUT UR5, UR6, 0xfffffff0, URZ, 0xc0, !UPT ;  /* 0xfffffff006057892 */ /* 0x000fe2000f8ec0ff */
[----:B------:R-:W-:Y:S01]  /*08b0*/  VIADD R2, R1, 0x40 ;  /* 0x0000004001027836 */ /* 0x000fe20000000000 */
[----:B------:R-:W-:Y:S01]  /*08c0*/  CS2R R24, SRZ ;  /* 0x0000000000187805 */ /* 0x000fe2000001ff00 */
[----:B------:R-:W2:Y:S03]  /*08d0*/  LDCU.64 UR8, c[0x0][0x398] ;  /* 0x00007300ff0877ac */ /* 0x000ea60008000a00 */
[----:B------:R-:W-:Y:S01]  /*08e0*/  IMAD.U32 R0, RZ, RZ, UR5 ;  /* 0x00000005ff007e24 */ /* 0x000fe2000f8e00ff */
[----:B------:R-:W-:-:S12]  /*08f0*/  ULOP3.LUT UR4, UR7, 0x7fffffff, URZ, 0xc0, !UPT ;  /* 0x7fffffff07047892 */ /* 0x000fd8000f8ec0ff */
.L_x_12:
[----:B------:R-:W2:Y:S04]  /*0900*/  LDL.128 R8, [R2+-0x40] ;  /* 0xffffc00002087983 */ /* 0x000ea80000100c00 */
[----:B01----:R-:W3:Y:S04]  /*0910*/  LDL.128 R4, [R2+-0x30] ;  /* 0xffffd00002047983 */ /* 0x003ee80000100c00 */
[----:B------:R-:W4:Y:S04]  /*0920*/  LDL.128 R16, [R2+-0x20] ;  /* 0xffffe00002107983 */ /* 0x000f280000100c00 */
[----:B------:R-:W5:Y:S04]  /*0930*/  LDL.128 R20, [R2+-0x10] ;  /* 0xfffff00002147983 */ /* 0x000f680000100c00 */
[----:B------:R-:W5:Y:S01]  /*0940*/  LDL.128 R12, [R2] ;  /* 0x00000000020c7983 */ /* 0x000f620000100c00 */
[----:B--2---:R-:W-:-:S04]  /*0950*/  IADD3 R26, P0, PT, R8, -UR8, RZ ;  /* 0x80000008081a7c10 */ /* 0x004fc8000ff1e0ff */
[----:B------:R-:W-:Y:S02]  /*0960*/  IADD3.X R27, PT, PT, R9, ~UR9, RZ, P0, !PT ;  /* 0x80000009091b7c10 */ /* 0x000fe400087fe4ff */
[----:B------:R-:W-:-:S04]  /*0970*/  IADD3 R8, P0, PT, R10, -UR8, RZ ;  /* 0x800000080a087c10 */ /* 0x000fc8000ff1e0ff */
[----:B------:R-:W0:Y:S01]  /*0980*/  I2F.F64.S64 R26, R26 ;  /* 0x0000001a001a7312 */ /* 0x000e220000301c00 */
[----:B------:R-:W-:Y:S02]  /*0990*/  IADD3.X R9, PT, PT, R11, ~UR9, RZ, P0, !PT ;  /* 0x800000090b097c10 */ /* 0x000fe400087fe4ff */
[----:B---3--:R-:W-:-:S05]  /*09a0*/  IADD3 R4, P0, PT, R4, -UR8, RZ ;  /* 0x8000000804047c10 */ /* 0x008fca000ff1e0ff */
[----:B------:R-:W1:Y:S01]  /*09b0*/  I2F.F64.S64 R8, R8 ;  /* 0x0000000800087312 */ /* 0x000e620000301c00 */
[----:B------:R-:W-:Y:S02]  /*09c0*/  IADD3.X R5, PT, PT, R5, ~UR9, RZ, P0, !PT ;  /* 0x8000000905057c10 */ /* 0x000fe400087fe4ff */
[----:B------:R-:W-:Y:S01]  /*09d0*/  IADD3 R28, P0, PT, R6, -UR8, RZ ;  /* 0x80000008061c7c10 */ /* 0x000fe2000ff1e0ff */
[----:B0-----:R-:W-:-:S04]  /*09e0*/  DFMA R24, R26, R26, R24 ;  /* 0x0000001a1a18722b */ /* 0x001fc80000000018 */
[----:B------:R-:W0:Y:S01]  /*09f0*/  I2F.F64.S64 R4, R4 ;  /* 0x0000000400047312 */ /* 0x000e220000301c00 */
[----:B------:R-:W-:-:S03]  /*0a00*/  IADD3.X R29, PT, PT, R7, ~UR9, RZ, P0, !PT ;  /* 0x80000009071d7c10 */ /* 0x000fc600087fe4ff */
[----:B-1----:R-:W-:Y:S01]  /*0a10*/  DFMA R6, R8, R8, R24 ;  /* 0x000000080806722b */ /* 0x002fe20000000018 */
[----:B------:R-:W2:Y:S03]  /*0a20*/  LDL.128 R8, [R2+0x10] ;  /* 0x0000100002087983 */ /* 0x000ea60000100c00 */
[----:B------:R-:W1:Y:S01]  /*0a30*/  I2F.F64.S64 R28, R28 ;  /* 0x0000001c001c7312 */ /* 0x000e620000301c00 */
[----:B----4-:R-:W-:-:S03]  /*0a40*/  IADD3 R24, P0, PT, R16, -UR8, RZ ;  /* 0x8000000810187c10 */ /* 0x010fc6000ff1e0ff */
[----:B0-----:R-:W-:Y:S01]  /*0a50*/  DFMA R6, R4, R4, R6 ;  /* 0x000000040406722b */ /* 0x001fe20000000006 */
[----:B------:R-:W-:-:S06]  /*0a60*/  IADD3.X R25, PT, PT, R17, ~UR9, RZ, P0, !PT ;  /* 0x8000000911197c10 */ /* 0x000fcc00087fe4ff */
[----:B------:R-:W0:Y:S01]  /*0a70*/  I2F.F64.S64 R24, R24 ;  /* 0x0000001800187312 */ /* 0x000e220000301c00 */
[----:B-1----:R-:W-:Y:S02]  /*0a80*/  DFMA R16, R28, R28, R6 ;  /* 0x0000001c1c10722b */ /* 0x002fe40000000006 */
[----:B------:R-:W3:Y:S01]  /*0a90*/  LDL.128 R4, [R2+0x20] ;  /* 0x0000200002047983 */ /* 0x000ee20000100c00 */
[----:B------:R-:W-:-:S04]  /*0aa0*/  IADD3 R26, P0, PT, R18, -UR8, RZ ;  /* 0x80000008121a7c10 */ /* 0x000fc8000ff1e0ff */
[----:B------:R-:W-:Y:S01]  /*0ab0*/  IADD3.X R27, PT, PT, R19, ~UR9, RZ, P0, !PT ;  /* 0x80000009131b7c10 */ /* 0x000fe200087fe4ff */
[----:B0-----:R-:W-:Y:S02]  /*0ac0*/  DFMA R24, R24, R24, R16 ;  /* 0x000000181818722b */ /* 0x001fe40000000010 */
[----:B------:R0:W4:Y:S01]  /*0ad0*/  LDL.128 R16, [R2+0x30] ;  /* 0x0000300002107983 */ /* 0x0001220000100c00 */
[----:B-----5:R-:W-:Y:S02]  /*0ae0*/  IADD3 R20, P1, PT, R20, -UR8, RZ ;  /* 0x8000000814147c10 */ /* 0x020fe4000ff3e0ff */
[----:B------:R-:W1:Y:S02]  /*0af0*/  I2F.F64.S64 R26, R26 ;  /* 0x0000001a001a7312 */ /* 0x000e640000301c00 */
[----:B------:R-:W-:Y:S02]  /*0b00*/  IADD3.X R21, PT, PT, R21, ~UR9, RZ, P1, !PT ;  /* 0x8000000915157c10 */ /* 0x000fe40008ffe4ff */
[----:B------:R-:W-:-:S04]  /*0b10*/  IADD3 R22, P2, PT, R22, -UR8, RZ ;  /* 0x8000000816167c10 */ /* 0x000fc8000ff5e0ff */
[----:B------:R-:W5:Y:S01]  /*0b20*/  I2F.F64.S64 R20, R20 ;  /* 0x0000001400147312 */ /* 0x000f620000301c00 */
[----:B------:R-:W-:Y:S02]  /*0b30*/  IADD3.X R23, PT, PT, R23, ~UR9, RZ, P2, !PT ;  /* 0x8000000917177c10 */ /* 0x000fe400097fe4ff */
[----:B------:R-:W-:Y:S01]  /*0b40*/  IADD3 R12, P0, PT, R12, -UR8, RZ ;  /* 0x800000080c0c7c10 */ /* 0x000fe2000ff1e0ff */
[----:B-1----:R-:W-:-:S04]  /*0b50*/  DFMA R24, R26, R26, R24 ;  /* 0x0000001a1a18722b */ /* 0x002fc80000000018 */
[----:B------:R-:W1:Y:S01]  /*0b60*/  I2F.F64.S64 R22, R22 ;  /* 0x0000001600167312 */ /* 0x000e620000301c00 */
[----:B------:R-:W-:Y:S02]  /*0b70*/  IADD3.X R13, PT, PT, R13, ~UR9, RZ, P0, !PT ;  /* 0x800000090d0d7c10 */ /* 0x000fe400087fe4ff */
[----:B------:R-:W-:Y:S01]  /*0b80*/  IADD3 R14, P0, PT, R14, -UR8, RZ ;  /* 0x800000080e0e7c10 */ /* 0x000fe2000ff1e0ff */
[----:B-----5:R-:W-:-:S04]  /*0b90*/  DFMA R24, R20, R20, R24 ;  /* 0x000000141418722b */ /* 0x020fc80000000018 */
[----:B------:R-:W5:Y:S01]  /*0ba0*/  I2F.F64.S64 R12, R12 ;  /* 0x0000000c000c7312 */ /* 0x000f620000301c00 */
[----:B------:R-:W-:-:S03]  /*0bb0*/  IADD3.X R15, PT, PT, R15, ~UR9, RZ, P0, !PT ;  /* 0x800000090f0f7c10 */ /* 0x000fc600087fe4ff */
[----:B-1----:R-:W-:-:S04]  /*0bc0*/  DFMA R24, R22, R22, R24 ;  /* 0x000000161618722b */ /* 0x002fc80000000018 */
[----:B------:R-:W1:Y:S04]  /*0bd0*/  I2F.F64.S64 R14, R14 ;  /* 0x0000000e000e7312 */ /* 0x000e680000301c00 */
[----:B-----5:R-:W-:-:S08]  /*0be0*/  DFMA R24, R12, R12, R24 ;  /* 0x0000000c0c18722b */ /* 0x020fd00000000018 */
[----:B-1----:R-:W-:Y:S01]  /*0bf0*/  DFMA R24, R14, R14, R24 ;  /* 0x0000000e0e18722b */ /* 0x002fe20000000018 */
[----:B------:R-:W-:-:S04]  /*0c00*/  UIADD3 UR5, UP1, UPT, UR5, -0x10, URZ ;  /* 0xfffffff005057890 */ /* 0x000fc8000ff3e0ff */
[----:B------:R-:W-:Y:S02]  /*0c10*/  UIADD3.X UR4, UPT, UPT, UR4, -0x1, URZ, UP1, !UPT ;  /* 0xffffffff04047890 */ /* 0x000fe40008ffe4ff */
[----:B------:R-:W-:-:S04]  /*0c20*/  UISETP.NE.U32.AND UP1, UPT, UR5, URZ, UPT ;  /* 0x000000ff0500728c */ /* 0x000fc8000bf25070 */
[----:B------:R-:W-:Y:S01]  /*0c30*/  UISETP.NE.AND.EX UP1, UPT, UR4, URZ, UPT, UP1 ;  /* 0x000000ff0400728c */ /* 0x000fe2000bf25310 */
[----:B0-----:R-:W-:Y:S01]  /*0c40*/  VIADD R2, R2, 0x80 ;  /* 0x0000008002027836 */ /* 0x001fe20000000000 */
        /* <DEDUP_REMOVED lines=11> */
[----:B------:R-:W-:Y:S02]  /*0d00*/  IADD3.X R15, PT, PT, R7, ~UR9, RZ, P0, !PT ;  /* 0x80000009070f7c10 */ /* 0x000fe400087fe4ff */
[----:B----4-:R-:W-:Y:S01]  /*0d10*/  IADD3 R8, P0, PT, R16, -UR8, RZ ;  /* 0x8000000810087c10 */ /* 0x010fe2000ff1e0ff */
[----:B-1----:R-:W-:-:S04]  /*0d20*/  DFMA R24, R10, R10, R24 ;  /* 0x0000000a0a18722b */ /* 0x002fc80000000018 */
[----:B------:R-:W1:Y:S01]  /*0d30*/  I2F.F64.S64 R6, R14 ;  /* 0x0000000e00067312 */ /* 0x000e620000301c00 */
[----:B------:R-:W-:Y:S02]  /*0d40*/  IADD3.X R9, PT, PT, R17, ~UR9, RZ, P0, !PT ;  /* 0x8000000911097c10 */ /* 0x000fe400087fe4ff */
[----:B------:R-:W-:Y:S01]  /*0d50*/  IADD3 R16, P0, PT, R18, -UR8, RZ ;  /* 0x8000000812107c10 */ /* 0x000fe2000ff1e0ff */
[----:B0-----:R-:W-:-:S04]  /*0d60*/  DFMA R24, R4, R4, R24 ;  /* 0x000000040418722b */ /* 0x001fc80000000018 */
[----:B------:R-:W0:Y:S01]  /*0d70*/  I2F.F64.S64 R4, R8 ;  /* 0x0000000800047312 */ /* 0x000e220000301c00 */
[----:B------:R-:W-:-:S03]  /*0d80*/  IADD3.X R17, PT, PT, R19, ~UR9, RZ, P0, !PT ;  /* 0x8000000913117c10 */ /* 0x000fc600087fe4ff */
[----:B-1----:R-:W-:-:S04]  /*0d90*/  DFMA R24, R6, R6, R24 ;  /* 0x000000060618722b */ /* 0x002fc80000000018 */
[----:B------:R-:W1:Y:S04]  /*0da0*/  I2F.F64.S64 R6, R16 ;  /* 0x0000001000067312 */ /* 0x000e680000301c00 */
[----:B0-----:R-:W-:-:S08]  /*0db0*/  DFMA R24, R4, R4, R24 ;  /* 0x000000040418722b */ /* 0x001fd00000000018 */
[----:B-1----:R-:W-:Y:S01]  /*0dc0*/  DFMA R24, R6, R6, R24 ;  /* 0x000000060618722b */ /* 0x002fe20000000018 */
[----:B------:R-:W-:Y:S10]  /*0dd0*/  BRA.U UP1, `(.L_x_12) ;  /* 0xfffffff901c87547 */ /* 0x000ff4000b83ffff */
.L_x_11:
[----:B------:R-:W-:Y:S05]  /*0de0*/  BRA.U !UP0, `(.L_x_10) ;  /* 0x0000000508607547 */ /* 0x000fea000b800000 */
[----:B------:R-:W-:Y:S02]  /*0df0*/  UISETP.GE.U32.AND UP1, UPT, UR10, 0x8, UPT ;  /* 0x000000080a00788c */ /* 0x000fe4000bf26070 */
[----:B------:R-:W-:Y:S02]  /*0e00*/  ULOP3.LUT UR4, UR6, 0x7, URZ, 0xc0, !UPT ;  /* 0x0000000706047892 */ /* 0x000fe4000f8ec0ff */
[----:B------:R-:W-:Y:S02]  /*0e10*/  UISETP.GE.U32.AND.EX UP1, UPT, URZ, URZ, UPT, UP1 ;  /* 0x000000ffff00728c */ /* 0x000fe4000bf26110 */
[----:B------:R-:W-:-:S04]  /*0e20*/  UISETP.NE.U32.AND UP0, UPT, UR4, URZ, UPT ;  /* 0x000000ff0400728c */ /* 0x000fc8000bf05070 */
[----:B------:R-:W-:-:S03]  /*0e30*/  UISETP.NE.AND.EX UP0, UPT, URZ, URZ, UPT, UP0 ;  /* 0x000000ffff00728c */ /* 0x000fc6000bf05300 */
[----:B------:R-:W-:Y:S08]  /*0e40*/  BRA.U !UP1, `(.L_x_13) ;  /* 0x00000001099c7547 */ /* 0x000ff0000b800000 */
[C---:B------:R-:W-:Y:S01]  /*0e50*/  IMAD.U32 R22, R0.reuse, 0x8, R1 ;  /* 0x0000000800167824 */ /* 0x040fe200078e0001 */
[----:B------:R-:W2:Y:S04]  /*0e60*/  LDCU.64 UR8, c[0x0][0x398] ;  /* 0x00007300ff0877ac */ /* 0x000ea80008000a00 */
[----:B------:R-:W2:Y:S04]  /*0e70*/  LDL.128 R16, [R22] ;  /* 0x0000000016107983 */ /* 0x000ea80000100c00 */
[----:B------:R-:W3:Y:S04]  /*0e80*/  LDL.128 R12, [R22+0x10] ;  /* 0x00001000160c7983 */ /* 0x000ee80000100c00 */
[----:B------:R-:W4:Y:S04]  /*0e90*/  LDL.128 R8, [R22+0x20] ;  /* 0x0000200016087983 */ /* 0x000f280000100c00 */
[----:B01----:R-:W5:Y:S01]  /*0ea0*/  LDL.128 R4, [R22+0x30] ;  /* 0x0000300016047983 */ /* 0x003f620000100c00 */
[----:B------:R-:W-:Y:S01]  /*0eb0*/  VIADD R0, R0, 0x8 ;  /* 0x0000000800007836 */ /* 0x000fe20000000000 */
[----:B--2---:R-:W-:-:S04]  /*0ec0*/  IADD3 R20, P0, PT, R16, -UR8, RZ ;  /* 0x8000000810147c10 */ /* 0x004fc8000ff1e0ff */
[----:B------:R-:W-:Y:S02]  /*0ed0*/  IADD3.X R21, PT, PT, R17, ~UR9, RZ, P0, !PT ;  /* 0x8000000911157c10 */ /* 0x000fe400087fe4ff */
[----:B------:R-:W-:Y:S02]  /*0ee0*/  IADD3 R16, P0, PT, R18, -UR8, RZ ;  /* 0x8000000812107c10 */ /* 0x000fe4000ff1e0ff */
[----:B------:R-:W0:Y:S02]  /*0ef0*/  I2F.F64.S64 R2, R20 ;  /* 0x0000001400027312 */ /* 0x000e240000301c00 */
[----:B------:R-:W-:Y:S02]  /*0f00*/  IADD3.X R17, PT, PT, R19, ~UR9, RZ, P0, !PT ;  /* 0x8000000913117c10 */ /* 0x000fe400087fe4ff */
[----:B---3--:R-:W-:-:S04]  /*0f10*/  IADD3 R12, P0, PT, R12, -UR8, RZ ;  /* 0x800000080c0c7c10 */ /* 0x008fc8000ff1e0ff */
        /* <DEDUP_REMOVED lines=13> */
[----:B------:R-:W-:Y:S02]  /*0ff0*/  IADD3.X R11, PT, PT, R11, ~UR9, RZ, P0, !PT ;  /* 0x800000090b0b7c10 */ /* 0x000fe400087fe4ff */
[----:B-----5:R-:W-:Y:S01]  /*1000*/  IADD3 R4, P0, PT, R4, -UR8, RZ ;  /* 0x8000000804047c10 */ /* 0x020fe2000ff1e0ff */
        /* <DEDUP_REMOVED lines=10> */
[----:B-1----:R-:W-:-:S11]  /*10b0*/  DFMA R24, R24, R24, R2 ;  /* 0x000000181818722b */ /* 0x002fd60000000002 */
.L_x_13:
[----:B------:R-:W-:Y:S05]  /*10c0*/  BRA.U !UP0, `(.L_x_10) ;  /* 0x0000000108a87547 */ /* 0x000fea000b800000 */
[----:B------:R-:W-:Y:S02]  /*10d0*/  UISETP.GE.U32.AND UP0, UPT, UR4, 0x4, UPT ;  /* 0x000000040400788c */ /* 0x000fe4000bf06070 */
[----:B------:R-:W-:Y:S02]  /*10e0*/  ULOP3.LUT UR5, UR6, 0x3, URZ, 0xc0, !UPT ;  /* 0x0000000306057892 */ /* 0x000fe4000f8ec0ff */
[----:B------:R-:W-:Y:S02]  /*10f0*/  UISETP.GE.U32.AND.EX UP0, UPT, URZ, URZ, UPT, UP0 ;  /* 0x000000ffff00728c */ /* 0x000fe4000bf06100 */
[----:B------:R-:W-:Y:S01]  /*1100*/  UISETP.NE.U32.AND UP1, UPT, UR5, URZ, UPT ;  /* 0x000000ff0500728c */ /* 0x000fe2000bf25070 */
[----:B------:R-:W-:-:S03]  /*1110*/  UMOV UR4, URZ ;  /* 0x000000ff00047c82 */ /* 0x000fc60008000000 */
[----:B------:R-:W-:-:S03]  /*1120*/  UISETP.NE.AND.EX UP1, UPT, UR4, URZ, UPT, UP1 ;  /* 0x000000ff0400728c */ /* 0x000fc6000bf25310 */
[----:B------:R-:W-:Y:S08]  /*1130*/  BRA.U !UP0, `(.L_x_14) ;  /* 0x0000000108547547 */ /* 0x000ff0000b800000 */
[C---:B------:R-:W-:Y:S01]  /*1140*/  IMAD.U32 R12, R0.reuse, 0x8, R1 ;  /* 0x00000008000c7824 */ /* 0x040fe200078e0001 */
[----:B------:R-:W2:Y:S04]  /*1150*/  LDCU.64 UR6, c[0x0][0x398] ;  /* 0x00007300ff0677ac */ /* 0x000ea80008000a00 */
[----:B------:R-:W2:Y:S04]  /*1160*/  LDL.128 R8, [R12] ;  /* 0x000000000c087983 */ /* 0x000ea80000100c00 */
[----:B01----:R-:W3:Y:S01]  /*1170*/  LDL.128 R4, [R12+0x10] ;  /* 0x000010000c047983 */ /* 0x003ee20000100c00 */
[----:B------:R-:W-:Y:S01]  /*1180*/  VIADD R0, R0, 0x4 ;  /* 0x0000000400007836 */ /* 0x000fe20000000000 */
[----:B--2---:R-:W-:-:S04]  /*1190*/  IADD3 R2, P0, PT, R8, -UR6, RZ ;  /* 0x8000000608027c10 */ /* 0x004fc8000ff1e0ff */
[----:B------:R-:W-:Y:S02]  /*11a0*/  IADD3.X R3, PT, PT, R9, ~UR7, RZ, P0, !PT ;  /* 0x8000000709037c10 */ /* 0x000fe400087fe4ff */
[----:B------:R-:W-:-:S04]  /*11b0*/  IADD3 R8, P0, PT, R10, -UR6, RZ ;  /* 0x800000060a087c10 */ /* 0x000fc8000ff1e0ff */
[----:B------:R-:W0:Y:S01]  /*11c0*/  I2F.F64.S64 R2, R2 ;  /* 0x0000000200027312 */ /* 0x000e220000301c00 */
[----:B------:R-:W-:Y:S02]  /*11d0*/  IADD3.X R9, PT, PT, R11, ~UR7, RZ, P0, !PT ;  /* 0x800000070b097c10 */ /* 0x000fe400087fe4ff */
[----:B---3--:R-:W-:-:S04]  /*11e0*/  IADD3 R4, P0, PT, R4, -UR6, RZ ;  /* 0x8000000604047c10 */ /* 0x008fc8000ff1e0ff */
[----:B------:R-:W-:Y:S01]  /*11f0*/  IADD3.X R5, PT, PT, R5, ~UR7, RZ, P0, !PT ;  /* 0x8000000705057c10 */ /* 0x000fe200087fe4ff */
[----:B------:R-:W1:Y:S01]  /*1200*/  I2F.F64.S64 R8, R8 ;  /* 0x0000000800087312 */ /* 0x000e620000301c00 */
[----:B------:R-:W-:-:S04]  /*1210*/  IADD3 R6, P0, PT, R6, -UR6, RZ ;  /* 0x8000000606067c10 */ /* 0x000fc8000ff1e0ff */
[----:B------:R-:W-:Y:S01]  /*1220*/  IADD3.X R7, PT, PT, R7, ~UR7, RZ, P0, !PT ;  /* 0x8000000707077c10 */ /* 0x000fe200087fe4ff */
[----:B0-----:R-:W-:Y:S02]  /*1230*/  DFMA R24, R2, R2, R24 ;  /* 0x000000020218722b */ /* 0x001fe40000000018 */
[----:B------:R-:W0:Y:S06]  /*1240*/  I2F.F64.S64 R4, R4 ;  /* 0x0000000400047312 */ /* 0x000e2c0000301c00 */
[----:B-1----:R-:W-:Y:S02]  /*1250*/  DFMA R24, R8, R8, R24 ;  /* 0x000000080818722b */ /* 0x002fe40000000018 */
[----:B------:R-:W1:Y:S06]  /*1260*/  I2F.F64.S64 R6, R6 ;  /* 0x0000000600067312 */ /* 0x000e6c0000301c00 */
[----:B0-----:R-:W-:-:S08]  /*1270*/  DFMA R24, R4, R4, R24 ;  /* 0x000000040418722b */ /* 0x001fd00000000018 */
[----:B-1----:R-:W-:-:S11]  /*1280*/  DFMA R24, R6, R6, R24 ;  /* 0x000000060618722b */ /* 0x002fd60000000018 */
.L_x_14:
[----:B------:R-:W-:Y:S05]  /*1290*/  BRA.U !UP1, `(.L_x_10) ;  /* 0x0000000109347547 */ /* 0x000fea000b800000 */
[----:B------:R-:W-:Y:S01]  /*12a0*/  IMAD.U32 R0, R0, 0x8, R1 ;  /* 0x0000000800007824 */ /* 0x000fe200078e0001 */
[----:B------:R-:W2:Y:S06]  /*12b0*/  LDCU.64 UR6, c[0x0][0x398] ;  /* 0x00007300ff0677ac */ /* 0x000eac0008000a00 */
.L_x_15:
[----:B0-----:R0:W2:Y:S01]  /*12c0*/  LDL.64 R2, [R0] ;  /* 0x0000000000027983 */ /* 0x0010a20000100a00 */
[----:B------:R-:W-:-:S04]  /*12d0*/  UIADD3 UR5, UP0, UPT, UR5, -0x1, URZ ;  /* 0xffffffff05057890 */ /* 0x000fc8000ff1e0ff */
[----:B------:R-:W-:Y:S02]  /*12e0*/  UIADD3.X UR4, UPT, UPT, UR4, -0x1, URZ, UP0, !UPT ;  /* 0xffffffff04047890 */ /* 0x000fe400087fe4ff */
[----:B------:R-:W-:Y:S01]  /*12f0*/  UISETP.NE.U32.AND UP0, UPT, UR5, URZ, UPT ;  /* 0x000000ff0500728c */ /* 0x000fe2000bf05070 */
[----:B0-----:R-:W-:-:S03]  /*1300*/  VIADD R0, R0, 0x8 ;  /* 0x0000000800007836 */ /* 0x001fc60000000000 */
[----:B------:R-:W-:Y:S01]  /*1310*/  UISETP.NE.AND.EX UP0, UPT, UR4, URZ, UPT, UP0 ;  /* 0x000000ff0400728c */ /* 0x000fe2000bf05300 */
[----:B--2---:R-:W-:-:S04]  /*1320*/  IADD3 R2, P0, PT, R2, -UR6, RZ ;  /* 0x8000000602027c10 */ /* 0x004fc8000ff1e0ff */
[----:B------:R-:W-:-:S06]  /*1330*/  IADD3.X R3, PT, PT, R3, ~UR7, RZ, P0, !PT ;  /* 0x8000000703037c10 */ /* 0x000fcc00087fe4ff */
[----:B------:R-:W0:Y:S02]  /*1340*/  I2F.F64.S64 R2, R2 ;  /* 0x0000000200027312 */ /* 0x000e240000301c00 */
[----:B0-----:R-:W-:Y:S01]  /*1350*/  DFMA R24, R2, R2, R24 ;  /* 0x000000020218722b */ /* 0x001fe20000000018 */
[----:B------:R-:W-:Y:S10]  /*1360*/  BRA.U UP0, `(.L_x_15) ;  /* 0xfffffffd00d47547 */ /* 0x000ff4000b83ffff */
.L_x_10:
[----:B------:R-:W2:Y:S02]  /*1370*/  LDCU.64 UR4, c[0x0][0x3a0] ;  /* 0x00007400ff0477ac */ /* 0x000ea40008000a00 */
[----:B--2---:R-:W-:-:S14]  /*1380*/  DSETP.GEU.AND P0, PT, R24, UR4, PT ;  /* 0x0000000418007e2a */ /* 0x004fdc000bf0e000 */
[----:B------:R-:W-:Y:S05]  /*1390*/  @P0 EXIT ;  /* 0x000000000000094d */ /* 0x000fea0003800000 */
[----:B------:R-:W2:Y:S01]  /*13a0*/  S2R R0, SR_LANEID ;  /* 0x0000000000007919 */ /* 0x000ea20000000000 */
[----:B0-----:R-:W0:Y:S01]  /*13b0*/  LDC.64 R2, c[0x0][0x380] ;  /* 0x0000e000ff027b82 */ /* 0x001e220000000a00 */
[----:B------:R-:W-:Y:S01]  /*13c0*/  VOTEU.ANY UR4, UPT, PT ;  /* 0x0000000000047886 */ /* 0x000fe200038e0100 */
[----:B------:R-:W0:Y:S01]  /*13d0*/  LDCU.64 UR8, c[0x0][0x358] ;  /* 0x00006b00ff0877ac */ /* 0x000e220008000a00 */
[----:B------:R-:W-:Y:S02]  /*13e0*/  UPOPC UR6, UR4 ;  /* 0x00000004000672bf */ /* 0x000fe40008000000 */
[----:B------:R-:W-:Y:S02]  /*13f0*/  UFLO.U32 UR5, UR4 ;  /* 0x00000004000572bd */ /* 0x000fe400080e0000 */
[----:B------:R-:W-:Y:S01]  /*1400*/  UIMAD.WIDE.U32 UR6, UR6, 0x1, URZ ;  /* 0x00000001060678a5 */ /* 0x000fe2000f8e00ff */
[----:B------:R-:W-:-:S03]  /*1410*/  UMOV UR4, URZ ;  /* 0x000000ff00047c82 */ /* 0x000fc60008000000 */
[----:B------:R-:W-:Y:S02]  /*1420*/  UIADD3 UR4, UPT, UPT, UR7, UR4, URZ ;  /* 0x0000000407047290 */ /* 0x000fe4000fffe0ff */
[----:B-1----:R-:W-:Y:S02]  /*1430*/  IMAD.U32 R5, RZ, RZ, UR7 ;  /* 0x00000007ff057e24 */ /* 0x002fe4000f8e00ff */
[----:B------:R-:W-:Y:S02]  /*1440*/  IMAD.U32 R4, RZ, RZ, UR6 ;  /* 0x00000006ff047e24 */ /* 0x000fe4000f8e00ff */
[----:B------:R-:W-:Y:S01]  /*1450*/  IMAD.U32 R5, RZ, RZ, UR4 ;  /* 0x00000004ff057e24 */ /* 0x000fe2000f8e00ff */
[----:B--2---:R-:W-:-:S13]  /*1460*/  ISETP.EQ.U32.AND P0, PT, R0, UR5, PT ;  /* 0x0000000500007c0c */ /* 0x004fda000bf02070 */
[----:B0-----:R-:W-:Y:S01]  /*1470*/  @P0 REDG.E.ADD.64.STRONG.GPU desc[UR8][R2.64], R4 ;  /* 0x000000040200098e */ /* 0x001fe2000c12e508 */
[----:B------:R-:W-:Y:S05]  /*1480*/  EXIT ;  /* 0x000000000000794d */ /* 0x000fea0003800000 */
        .weak           $__internal_0_$__cuda_sm20_div_s64
        .type           $__internal_0_$__cuda_sm20_div_s64,@function
        .size           $__internal_0_$__cuda_sm20_div_s64,(.L_x_17 - $__internal_0_$__cuda_sm20_div_s64)
$__internal_0_$__cuda_sm20_div_s64:
[----:B------:R-:W0:Y:S01]  /*1490*/  LDCU.64 UR8, c[0x0][0x3a8] ;  /* 0x00007500ff0877ac */ /* 0x000e220008000a00 */
[----:B------:R-:W-:Y:S01]  /*14a0*/  ISETP.GE.AND P3, PT, R3, RZ, PT ;  /* 0x000000ff0300720c */ /* 0x000fe20003f66270 */
[----:B0-----:R-:W-:Y:S02]  /*14b0*/  UIADD3 UR4, UP1, UPT, URZ, -UR8, URZ ;  /* 0x80000008ff047290 */ /* 0x001fe4000ff3e0ff */
[----:B------:R-:W-:Y:S02]  /*14c0*/  UISETP.GE.AND UP0, UPT, UR9, URZ, UPT ;  /* 0x000000ff0900728c */ /* 0x000fe4000bf06270 */
[----:B------:R-:W-:Y:S02]  /*14d0*/  UIADD3.X UR5, UPT, UPT, URZ, ~UR9, URZ, UP1, !UPT ;  /* 0x80000009ff057290 */ /* 0x000fe40008ffe4ff */
[----:B------:R-:W-:Y:S02]  /*14e0*/  USEL UR4, UR4, UR8, !UP0 ;  /* 0x0000000804047287 */ /* 0x000fe4000c000000 */
[----:B------:R-:W-:-:S09]  /*14f0*/  USEL UR5, UR5, UR9, !UP0 ;  /* 0x0000000905057287 */ /* 0x000fd2000c000000 */
[----:B------:R-:W0:Y:S08]  /*1500*/  I2F.U64.RP R5, UR4 ;  /* 0x0000000400057d12 */ /* 0x000e300008309000 */
[----:B0-----:R-:W0:Y:S02]  /*1510*/  MUFU.RCP R5, R5 ;  /* 0x0000000500057308 */ /* 0x001e240000001000 */
[----:B0-----:R-:W-:-:S06]  /*1520*/  VIADD R6, R5, 0x1ffffffe ;  /* 0x1ffffffe05067836 */ /* 0x001fcc0000000000 */
[----:B------:R-:W0:Y:S02]  /*1530*/  F2I.U64.TRUNC R6, R6 ;  /* 0x0000000600067311 */ /* 0x000e24000020d800 */
[----:B0-----:R-:W-:-:S04]  /*1540*/  IMAD.WIDE.U32 R8, R6, UR4, RZ ;  /* 0x0000000406087c25 */ /* 0x001fc8000f8e00ff */
[----:B------:R-:W-:Y:S01]  /*1550*/  IMAD R9, R6, UR5, R9 ;  /* 0x0000000506097c24 */ /* 0x000fe2000f8e0209 */
[----:B------:R-:W-:-:S03]  /*1560*/  IADD3 R11, P0, PT, RZ, -R8, RZ ;  /* 0x80000008ff0b7210 */ /* 0x000fc60007f1e0ff */
[----:B------:R-:W-:Y:S02]  /*1570*/  IMAD R9, R7, UR4, R9 ;  /* 0x0000000407097c24 */ /* 0x000fe4000f8e0209 */
[----:B------:R-:W-:-:S04]  /*1580*/  IMAD.HI.U32 R8, R6, R11, RZ ;  /* 0x0000000b06087227 */ /* 0x000fc800078e00ff */
[----:B------:R-:W-:Y:S02]  /*1590*/  IMAD.X R13, RZ, RZ, ~R9, P0 ;  /* 0x000000ffff0d7224 */ /* 0x000fe400000e0e09 */
[----:B------:R-:W-:Y:S02]  /*15a0*/  IMAD.MOV.U32 R9, RZ, RZ, R6 ;  /* 0x000000ffff097224 */ /* 0x000fe400078e0006 */
[-C--:B------:R-:W-:Y:S02]  /*15b0*/  IMAD R15, R7, R13.reuse, RZ ;  /* 0x0000000d070f7224 */ /* 0x080fe400078e02ff */
[----:B------:R-:W-:-:S04]  /*15c0*/  IMAD.WIDE.U32 R8, P0, R6, R13, R8 ;  /* 0x0000000d06087225 */ /* 0x000fc80007800008 */
[----:B------:R-:W-:-:S04]  /*15d0*/  IMAD.HI.U32 R5, R7, R13, RZ ;  /* 0x0000000d07057227 */ /* 0x000fc800078e00ff */
[----:B------:R-:W-:-:S04]  /*15e0*/  IMAD.HI.U32 R8, P1, R7, R11, R8 ;  /* 0x0000000b07087227 */ /* 0x000fc80007820008 */
[----:B------:R-:W-:Y:S01]  /*15f0*/  IMAD.X R5, R5, 0x1, R7, P0 ;  /* 0x0000000105057824 */ /* 0x000fe200000e0607 */
[----:B------:R-:W-:-:S04]  /*1600*/  IADD3 R9, P2, PT, R15, R8, RZ ;  /* 0x000000080f097210 */ /* 0x000fc80007f5e0ff */
[----:B------:R-:W-:Y:S01]  /*1610*/  IADD3.X R5, PT, PT, RZ, RZ, R5, P2, P1 ;  /* 0x000000ffff057210 */ /* 0x000fe200017e2405 */
[----:B------:R-:W-:-:S04]  /*1620*/  IMAD.WIDE.U32 R6, R9, UR4, RZ ;  /* 0x0000000409067c25 */ /* 0x000fc8000f8e00ff */
[----:B------:R-:W-:Y:S01]  /*1630*/  IMAD R8, R9, UR5, R7 ;  /* 0x0000000509087c24 */ /* 0x000fe2000f8e0207 */
[----:B------:R-:W-:Y:S02]  /*1640*/  IADD3 R11, P0, PT, RZ, -R6, RZ ;  /* 0x80000006ff0b7210 */ /* 0x000fe40007f1e0ff */
[-C--:B------:R-:W-:Y:S01]  /*1650*/  IADD3 R7, P4, PT, RZ, -R2.reuse, RZ ;  /* 0x80000002ff077210 */ /* 0x080fe20007f9e0ff */
[----:B------:R-:W-:Y:S02]  /*1660*/  IMAD R6, R5, UR4, R8 ;  /* 0x0000000405067c24 */ /* 0x000fe4000f8e0208 */
[----:B------:R-:W-:Y:S01]  /*1670*/  IMAD.HI.U32 R8, R9, R11, RZ ;  /* 0x0000000b09087227 */ /* 0x000fe200078e00ff */
[----:B------:R-:W-:-:S03]  /*1680*/  SEL R12, R7, R2, !P3 ;  /* 0x00000002070c7207 */ /* 0x000fc60005800000 */
[----:B------:R-:W-:Y:S02]  /*1690*/  IMAD.X R6, RZ, RZ, ~R6, P0 ;  /* 0x000000ffff067224 */ /* 0x000fe400000e0e06 */
[----:B------:R-:W-:Y:S02]  /*16a0*/  IMAD.X R10, RZ, RZ, ~R3, P4 ;  /* 0x000000ffff0a7224 */ /* 0x000fe400020e0e03 */
[----:B------:R-:W-:-:S03]  /*16b0*/  IMAD.WIDE.U32 R8, P0, R9, R6, R8 ;  /* 0x0000000609087225 */ /* 0x000fc60007800008 */
[----:B------:R-:W-:Y:S01]  /*16c0*/  SEL R10, R10, R3, !P3 ;  /* 0x000000030a0a7207 */ /* 0x000fe20005800000 */
[----:B------:R-:W-:Y:S02]  /*16d0*/  IMAD.MOV.U32 R7, RZ, RZ, RZ ;  /* 0x000000ffff077224 */ /* 0x000fe400078e00ff */
[----:B------:R-:W-:-:S04]  /*16e0*/  IMAD.HI.U32 R9, P1, R5, R11, R8 ;  /* 0x0000000b05097227 */ /* 0x000fc80007820008 */
[CC--:B------:R-:W-:Y:S02]  /*16f0*/  IMAD R8, R5.reuse, R6.reuse, RZ ;  /* 0x0000000605087224 */ /* 0x0c0fe400078e02ff */
[----:B------:R-:W-:-:S03]  /*1700*/  IMAD.HI.U32 R6, R5, R6, RZ ;  /* 0x0000000605067227 */ /* 0x000fc600078e00ff */
[----:B------:R-:W-:Y:S01]  /*1710*/  IADD3 R9, P2, PT, R8, R9, RZ ;  /* 0x0000000908097210 */ /* 0x000fe20007f5e0ff */
[----:B------:R-:W-:-:S04]  /*1720*/  IMAD.X R5, R6, 0x1, R5, P0 ;  /* 0x0000000106057824 */ /* 0x000fc800000e0605 */
[----:B------:R-:W-:Y:S01]  /*1730*/  IMAD.HI.U32 R6, R9, R12, RZ ;  /* 0x0000000c09067227 */ /* 0x000fe200078e00ff */
[----:B------:R-:W-:-:S03]  /*1740*/  IADD3.X R5, PT, PT, RZ, RZ, R5, P2, P1 ;  /* 0x000000ffff057210 */ /* 0x000fc600017e2405 */
[----:B------:R-:W-:-:S04]  /*1750*/  IMAD.WIDE.U32 R6, R9, R10, R6 ;  /* 0x0000000a09067225 */ /* 0x000fc800078e0006 */
[C---:B------:R-:W-:Y:S02]  /*1760*/  IMAD R9, R5.reuse, R10, RZ ;  /* 0x0000000a05097224 */ /* 0x040fe400078e02ff */
[----:B------:R-:W-:-:S04]  /*1770*/  IMAD.HI.U32 R6, P0, R5, R12, R6 ;  /* 0x0000000c05067227 */ /* 0x000fc80007800006 */
[----:B------:R-:W-:Y:S01]  /*1780*/  IMAD.HI.U32 R5, R5, R10, RZ ;  /* 0x0000000a05057227 */ /* 0x000fe200078e00ff */
[----:B------:R-:W-:-:S03]  /*1790*/  IADD3 R9, P1, PT, R9, R6, RZ ;  /* 0x0000000609097210 */ /* 0x000fc60007f3e0ff */
[----:B------:R-:W-:Y:S02]  /*17a0*/  IMAD.X R5, RZ, RZ, R5, P0 ;  /* 0x000000ffff057224 */ /* 0x000fe400000e0605 */
[----:B------:R-:W-:-:S04]  /*17b0*/  IMAD.WIDE.U32 R6, R9, UR4, RZ ;  /* 0x0000000409067c25 */ /* 0x000fc8000f8e00ff */
[----:B------:R-:W-:Y:S01]  /*17c0*/  IMAD.X R5, RZ, RZ, R5, P1 ;  /* 0x000000ffff057224 */ /* 0x000fe200008e0605 */
[----:B------:R-:W-:Y:S01]  /*17d0*/  IADD3 R12, P1, PT, -R6, R12, RZ ;  /* 0x0000000c060c7210 */ /* 0x000fe20007f3e1ff */
[C---:B------:R-:W-:Y:S01]  /*17e0*/  IMAD R8, R9.reuse, UR5, R7 ;  /* 0x0000000509087c24 */ /* 0x040fe2000f8e0207 */
[----:B------:R-:W-:Y:S02]  /*17f0*/  IADD3 R6, P2, PT, R9, 0x1, RZ ;  /* 0x0000000109067810 */ /* 0x000fe40007f5e0ff */
[----:B------:R-:W-:Y:S01]  /*1800*/  ISETP.GE.U32.AND P0, PT, R12, UR4, PT ;  /* 0x000000040c007c0c */ /* 0x000fe2000bf06070 */
[----:B------:R-:W-:-:S04]  /*1810*/  IMAD R8, R5, UR4, R8 ;  /* 0x0000000405087c24 */ /* 0x000fc8000f8e0208 */
[----:B------:R-:W-:Y:S01]  /*1820*/  IMAD.X R11, R10, 0x1, ~R8, P1 ;  /* 0x000000010a0b7824 */ /* 0x000fe200008e0e08 */
[----:B------:R-:W-:Y:S01]  /*1830*/  IADD3 R7, P1, PT, R12, -UR4, RZ ;  /* 0x800000040c077c10 */ /* 0x000fe2000ff3e0ff */
[----:B------:R-:W-:-:S03]  /*1840*/  IMAD.X R8, RZ, RZ, R5, P2 ;  /* 0x000000ffff087224 */ /* 0x000fc600010e0605 */
[C---:B------:R-:W-:Y:S02]  /*1850*/  ISETP.GE.U32.AND.EX P0, PT, R11.reuse, UR5, PT, P0 ;  /* 0x000000050b007c0c */ /* 0x040fe4000bf06100 */
[----:B------:R-:W-:Y:S02]  /*1860*/  IADD3.X R10, PT, PT, R11, ~UR5, RZ, P1, !PT ;  /* 0x800000050b0a7c10 */ /* 0x000fe40008ffe4ff */
[----:B------:R-:W-:Y:S02]  /*1870*/  SEL R7, R7, R12, P0 ;  /* 0x0000000c07077207 */ /* 0x000fe40000000000 */
[----:B------:R-:W-:Y:S02]  /*1880*/  SEL R9, R6, R9, P0 ;  /* 0x0000000906097207 */ /* 0x000fe40000000000 */
[----:B------:R-:W-:Y:S02]  /*1890*/  SEL R10, R10, R11, P0 ;  /* 0x0000000b0a0a7207 */ /* 0x000fe40000000000 */
[----:B------:R-:W-:-:S02]  /*18a0*/  ISETP.GE.U32.AND P1, PT, R7, UR4, PT ;  /* 0x0000000407007c0c */ /* 0x000fc4000bf26070 */
[----:B------:R-:W-:Y:S02]  /*18b0*/  SEL R8, R8, R5, P0 ;  /* 0x0000000508087207 */ /* 0x000fe40000000000 */
[----:B------:R-:W-:Y:S02]  /*18c0*/  IADD3 R6, P2, PT, R9, 0x1, RZ ;  /* 0x0000000109067810 */ /* 0x000fe40007f5e0ff */
[----:B------:R-:W-:-:S03]  /*18d0*/  ISETP.GE.U32.AND.EX P0, PT, R10, UR5, PT, P1 ;  /* 0x000000050a007c0c */ /* 0x000fc6000bf06110 */
[----:B------:R-:W-:Y:S01]  /*18e0*/  IMAD.X R7, RZ, RZ, R8, P2 ;  /* 0x000000ffff077224 */ /* 0x000fe200010e0608 */
[----:B------:R-:W-:Y:S02]  /*18f0*/  SEL R6, R6, R9, P0 ;  /* 0x0000000906067207 */ /* 0x000fe40000000000 */
[----:B------:R-:W-:Y:S02]  /*1900*/  LOP3.LUT R9, R3, UR9, RZ, 0x3c, !PT ;  /* 0x0000000903097c12 */ /* 0x000fe4000f8e3cff */
[----:B------:R-:W-:Y:S02]  /*1910*/  SEL R7, R7, R8, P0 ;  /* 0x0000000807077207 */ /* 0x000fe40000000000 */
[-C--:B------:R-:W-:Y:S02]  /*1920*/  IADD3 R5, P2, PT, RZ, -R6.reuse, RZ ;  /* 0x80000006ff057210 */ /* 0x080fe40007f5e0ff */
[----:B------:R-:W-:Y:S02]  /*1930*/  ISETP.GE.AND P1, PT, R9, RZ, PT ;  /* 0x000000ff0900720c */ /* 0x000fe40003f26270 */
[----:B------:R-:W-:Y:S01]  /*1940*/  ISETP.NE.U32.AND P0, PT, RZ, UR8, PT ;  /* 0x00000008ff007c0c */ /* 0x000fe2000bf05070 */
[----:B------:R-:W-:Y:S01]  /*1950*/  IMAD.X R8, RZ, RZ, ~R7, P2 ;  /* 0x000000ffff087224 */ /* 0x000fe200010e0e07 */
[----:B------:R-:W-:Y:S01]  /*1960*/  SEL R6, R5, R6, !P1 ;  /* 0x0000000605067207 */ /* 0x000fe20004800000 */
[----:B------:R-:W-:Y:S01]  /*1970*/  IMAD.MOV.U32 R5, RZ, RZ, 0x0 ;  /* 0x00000000ff057424 */ /* 0x000fe200078e00ff */
[----:B------:R-:W-:-:S02]  /*1980*/  ISETP.NE.AND.EX P0, PT, RZ, UR9, PT, P0 ;  /* 0x00000009ff007c0c */ /* 0x000fc4000bf05300 */
[----:B------:R-:W-:Y:S02]  /*1990*/  SEL R7, R8, R7, !P1 ;  /* 0x0000000708077207 */ /* 0x000fe40004800000 */
[----:B------:R-:W-:Y:S02]  /*19a0*/  SEL R6, R6, 0xffffffff, P0 ;  /* 0xffffffff06067807 */ /* 0x000fe40000000000 */
[----:B------:R-:W-:Y:S01]  /*19b0*/  SEL R7, R7, 0xffffffff, P0 ;  /* 0xffffffff07077807 */ /* 0x000fe20000000000 */
[----:B------:R-:W-:Y:S06]  /*19c0*/  RET.REL.NODEC R4 `(_Z8count_inPyllldl) ;  /* 0xffffffe4048c7950 */ /* 0x000fec0003c3ffff */
.L_x_16:
[----:B------:R-:W-:-:S00]  /*19d0*/  BRA `(.L_x_16) ;  /* 0xfffffffc00fc7947 */ /* 0x000fc0000383ffff */
[----:B------:R-:W-:-:S00]  /*19e0*/  NOP ;  /* 0x0000000000007918 */ /* 0x000fc00000000000 */
        /* <DEDUP_REMOVED lines=9> */
.L_x_17:


//--------------------- .nv.shared.reserved.0     --------------------------
	.section	.nv.shared.reserved.0,"aw",@nobits
	.weak		__nv_reservedSMEM_offset_0_alias
	.size		__nv_reservedSMEM_offset_0_alias, 0, 64
	.other		__nv_reservedSMEM_offset_0_alias,@"STO_CUDA_RESERVED_SHARED STV_DEFAULT"
__nv_reservedSMEM_offset_0_alias:
	.zero		0
	.zero		64


//--------------------- .nv.constant0._Z8count_inPyllldl --------------------------
	.section	.nv.constant0._Z8count_inPyllldl,"a",@progbits
	.sectionflags	@""
	.align	4
.nv.constant0._Z8count_inPyllldl:
	.zero		944


//--------------------- SYMBOLS --------------------------

	.type		.nv.reservedSmem.offset0,@object
	.size		.nv.reservedSmem.offset0,0x4
